//
// Generated by NVIDIA NVVM Compiler
//
// Compiler Build ID: CL-36424714
// Cuda compilation tools, release 13.0, V13.0.88
// Based on NVVM 20.0.0
//

.version 9.0
.target sm_100
.address_size 64

	// .globl	_ZN4Mila3Dnn7Compute4Cuda19convert_copy_kernelIf6__halfEEvPKT_PT0_m

.visible .entry _ZN4Mila3Dnn7Compute4Cuda19convert_copy_kernelIf6__halfEEvPKT_PT0_m(
	.param .u64 .ptr .align 1 _ZN4Mila3Dnn7Compute4Cuda19convert_copy_kernelIf6__halfEEvPKT_PT0_m_param_0,
	.param .u64 .ptr .align 1 _ZN4Mila3Dnn7Compute4Cuda19convert_copy_kernelIf6__halfEEvPKT_PT0_m_param_1,
	.param .u64 _ZN4Mila3Dnn7Compute4Cuda19convert_copy_kernelIf6__halfEEvPKT_PT0_m_param_2
)
{
	.reg .pred 	%p<2>;
	.reg .b16 	%rs<2>;
	.reg .b32 	%r<5>;
	.reg .b32 	%f<2>;
	.reg .b64 	%rd<11>;

	ld.param.u64 	%rd2, [_ZN4Mila3Dnn7Compute4Cuda19convert_copy_kernelIf6__halfEEvPKT_PT0_m_param_0];
	ld.param.u64 	%rd3, [_ZN4Mila3Dnn7Compute4Cuda19convert_copy_kernelIf6__halfEEvPKT_PT0_m_param_1];
	ld.param.u64 	%rd4, [_ZN4Mila3Dnn7Compute4Cuda19convert_copy_kernelIf6__halfEEvPKT_PT0_m_param_2];
	mov.u32 	%r1, %ctaid.x;
	mov.u32 	%r2, %ntid.x;
	mov.u32 	%r3, %tid.x;
	mad.lo.s32 	%r4, %r1, %r2, %r3;
	cvt.u64.u32 	%rd1, %r4;
	setp.le.u64 	%p1, %rd4, %rd1;
	@%p1 bra 	$L__BB0_2;
	cvta.to.global.u64 	%rd5, %rd2;
	cvta.to.global.u64 	%rd6, %rd3;
	shl.b64 	%rd7, %rd1, 2;
	add.s64 	%rd8, %rd5, %rd7;
	ld.global.nc.f32 	%f1, [%rd8];
	// begin inline asm
	{  cvt.rn.f16.f32 %rs1, %f1;}

	// end inline asm
	shl.b64 	%rd9, %rd1, 1;
	add.s64 	%rd10, %rd6, %rd9;
	st.global.u16 	[%rd10], %rs1;
$L__BB0_2:
	ret;

}
	// .globl	_ZN4Mila3Dnn7Compute4Cuda19convert_copy_kernelI6__halffEEvPKT_PT0_m
.visible .entry _ZN4Mila3Dnn7Compute4Cuda19convert_copy_kernelI6__halffEEvPKT_PT0_m(
	.param .u64 .ptr .align 1 _ZN4Mila3Dnn7Compute4Cuda19convert_copy_kernelI6__halffEEvPKT_PT0_m_param_0,
	.param .u64 .ptr .align 1 _ZN4Mila3Dnn7Compute4Cuda19convert_copy_kernelI6__halffEEvPKT_PT0_m_param_1,
	.param .u64 _ZN4Mila3Dnn7Compute4Cuda19convert_copy_kernelI6__halffEEvPKT_PT0_m_param_2
)
{
	.reg .pred 	%p<2>;
	.reg .b16 	%rs<2>;
	.reg .b32 	%r<5>;
	.reg .b32 	%f<2>;
	.reg .b64 	%rd<11>;

	ld.param.u64 	%rd2, [_ZN4Mila3Dnn7Compute4Cuda19convert_copy_kernelI6__halffEEvPKT_PT0_m_param_0];
	ld.param.u64 	%rd3, [_ZN4Mila3Dnn7Compute4Cuda19convert_copy_kernelI6__halffEEvPKT_PT0_m_param_1];
	ld.param.u64 	%rd4, [_ZN4Mila3Dnn7Compute4Cuda19convert_copy_kernelI6__halffEEvPKT_PT0_m_param_2];
	mov.u32 	%r1, %ctaid.x;
	mov.u32 	%r2, %ntid.x;
	mov.u32 	%r3, %tid.x;
	mad.lo.s32 	%r4, %r1, %r2, %r3;
	cvt.u64.u32 	%rd1, %r4;
	setp.le.u64 	%p1, %rd4, %rd1;
	@%p1 bra 	$L__BB1_2;
	cvta.to.global.u64 	%rd5, %rd2;
	cvta.to.global.u64 	%rd6, %rd3;
	shl.b64 	%rd7, %rd1, 1;
	add.s64 	%rd8, %rd5, %rd7;
	ld.global.nc.u16 	%rs1, [%rd8];
	// begin inline asm
	{  cvt.f32.f16 %f1, %rs1;}

	// end inline asm
	shl.b64 	%rd9, %rd1, 2;
	add.s64 	%rd10, %rd6, %rd9;
	st.global.f32 	[%rd10], %f1;
$L__BB1_2:
	ret;

}
	// .globl	_ZN4Mila3Dnn7Compute4Cuda19convert_copy_kernelIf13__nv_bfloat16EEvPKT_PT0_m
.visible .entry _ZN4Mila3Dnn7Compute4Cuda19convert_copy_kernelIf13__nv_bfloat16EEvPKT_PT0_m(
	.param .u64 .ptr .align 1 _ZN4Mila3Dnn7Compute4Cuda19convert_copy_kernelIf13__nv_bfloat16EEvPKT_PT0_m_param_0,
	.param .u64 .ptr .align 1 _ZN4Mila3Dnn7Compute4Cuda19convert_copy_kernelIf13__nv_bfloat16EEvPKT_PT0_m_param_1,
	.param .u64 _ZN4Mila3Dnn7Compute4Cuda19convert_copy_kernelIf13__nv_bfloat16EEvPKT_PT0_m_param_2
)
{
	.reg .pred 	%p<2>;
	.reg .b16 	%rs<2>;
	.reg .b32 	%r<5>;
	.reg .b32 	%f<2>;
	.reg .b64 	%rd<11>;

	ld.param.u64 	%rd2, [_ZN4Mila3Dnn7Compute4Cuda19convert_copy_kernelIf13__nv_bfloat16EEvPKT_PT0_m_param_0];
	ld.param.u64 	%rd3, [_ZN4Mila3Dnn7Compute4Cuda19convert_copy_kernelIf13__nv_bfloat16EEvPKT_PT0_m_param_1];
	ld.param.u64 	%rd4, [_ZN4Mila3Dnn7Compute4Cuda19convert_copy_kernelIf13__nv_bfloat16EEvPKT_PT0_m_param_2];
	mov.u32 	%r1, %ctaid.x;
	mov.u32 	%r2, %ntid.x;
	mov.u32 	%r3, %tid.x;
	mad.lo.s32 	%r4, %r1, %r2, %r3;
	cvt.u64.u32 	%rd1, %r4;
	setp.le.u64 	%p1, %rd4, %rd1;
	@%p1 bra 	$L__BB2_2;
	cvta.to.global.u64 	%rd5, %rd2;
	cvta.to.global.u64 	%rd6, %rd3;
	shl.b64 	%rd7, %rd1, 2;
	add.s64 	%rd8, %rd5, %rd7;
	ld.global.nc.f32 	%f1, [%rd8];
	// begin inline asm
	{  cvt.rn.bf16.f32 %rs1, %f1;}

	// end inline asm
	shl.b64 	%rd9, %rd1, 1;
	add.s64 	%rd10, %rd6, %rd9;
	st.global.u16 	[%rd10], %rs1;
$L__BB2_2:
	ret;

}
	// .globl	_ZN4Mila3Dnn7Compute4Cuda19convert_copy_kernelI13__nv_bfloat16fEEvPKT_PT0_m
.visible .entry _ZN4Mila3Dnn7Compute4Cuda19convert_copy_kernelI13__nv_bfloat16fEEvPKT_PT0_m(
	.param .u64 .ptr .align 1 _ZN4Mila3Dnn7Compute4Cuda19convert_copy_kernelI13__nv_bfloat16fEEvPKT_PT0_m_param_0,
	.param .u64 .ptr .align 1 _ZN4Mila3Dnn7Compute4Cuda19convert_copy_kernelI13__nv_bfloat16fEEvPKT_PT0_m_param_1,
	.param .u64 _ZN4Mila3Dnn7Compute4Cuda19convert_copy_kernelI13__nv_bfloat16fEEvPKT_PT0_m_param_2
)
{
	.reg .pred 	%p<2>;
	.reg .b16 	%rs<2>;
	.reg .b32 	%r<5>;
	.reg .b32 	%f<2>;
	.reg .b64 	%rd<11>;

	ld.param.u64 	%rd2, [_ZN4Mila3Dnn7Compute4Cuda19convert_copy_kernelI13__nv_bfloat16fEEvPKT_PT0_m_param_0];
	ld.param.u64 	%rd3, [_ZN4Mila3Dnn7Compute4Cuda19convert_copy_kernelI13__nv_bfloat16fEEvPKT_PT0_m_param_1];
	ld.param.u64 	%rd4, [_ZN4Mila3Dnn7Compute4Cuda19convert_copy_kernelI13__nv_bfloat16fEEvPKT_PT0_m_param_2];
	mov.u32 	%r1, %ctaid.x;
	mov.u32 	%r2, %ntid.x;
	mov.u32 	%r3, %tid.x;
	mad.lo.s32 	%r4, %r1, %r2, %r3;
	cvt.u64.u32 	%rd1, %r4;
	setp.le.u64 	%p1, %rd4, %rd1;
	@%p1 bra 	$L__BB3_2;
	cvta.to.global.u64 	%rd5, %rd2;
	cvta.to.global.u64 	%rd6, %rd3;
	shl.b64 	%rd7, %rd1, 1;
	add.s64 	%rd8, %rd5, %rd7;
	ld.global.nc.u16 	%rs1, [%rd8];
	// begin inline asm
	{ cvt.f32.bf16 %f1, %rs1;}

	// end inline asm
	shl.b64 	%rd9, %rd1, 2;
	add.s64 	%rd10, %rd6, %rd9;
	st.global.f32 	[%rd10], %f1;
$L__BB3_2:
	ret;

}
	// .globl	_ZN4Mila3Dnn7Compute4Cuda19convert_copy_kernelI6__half13__nv_bfloat16EEvPKT_PT0_m
.visible .entry _ZN4Mila3Dnn7Compute4Cuda19convert_copy_kernelI6__half13__nv_bfloat16EEvPKT_PT0_m(
	.param .u64 .ptr .align 1 _ZN4Mila3Dnn7Compute4Cuda19convert_copy_kernelI6__half13__nv_bfloat16EEvPKT_PT0_m_param_0,
	.param .u64 .ptr .align 1 _ZN4Mila3Dnn7Compute4Cuda19convert_copy_kernelI6__half13__nv_bfloat16EEvPKT_PT0_m_param_1,
	.param .u64 _ZN4Mila3Dnn7Compute4Cuda19convert_copy_kernelI6__half13__nv_bfloat16EEvPKT_PT0_m_param_2
)
{
	.reg .pred 	%p<2>;
	.reg .b16 	%rs<3>;
	.reg .b32 	%r<5>;
	.reg .b32 	%f<3>;
	.reg .b64 	%rd<10>;

	ld.param.u64 	%rd2, [_ZN4Mila3Dnn7Compute4Cuda19convert_copy_kernelI6__half13__nv_bfloat16EEvPKT_PT0_m_param_0];
	ld.param.u64 	%rd3, [_ZN4Mila3Dnn7Compute4Cuda19convert_copy_kernelI6__half13__nv_bfloat16EEvPKT_PT0_m_param_1];
	ld.param.u64 	%rd4, [_ZN4Mila3Dnn7Compute4Cuda19convert_copy_kernelI6__half13__nv_bfloat16EEvPKT_PT0_m_param_2];
	mov.u32 	%r1, %ctaid.x;
	mov.u32 	%r2, %ntid.x;
	mov.u32 	%r3, %tid.x;
	mad.lo.s32 	%r4, %r1, %r2, %r3;
	cvt.u64.u32 	%rd1, %r4;
	setp.le.u64 	%p1, %rd4, %rd1;
	@%p1 bra 	$L__BB4_2;
	cvta.to.global.u64 	%rd5, %rd2;
	cvta.to.global.u64 	%rd6, %rd3;
	shl.b64 	%rd7, %rd1, 1;
	add.s64 	%rd8, %rd5, %rd7;
	ld.global.nc.u16 	%rs1, [%rd8];
	// begin inline asm
	{  cvt.f32.f16 %f1, %rs1;}

	// end inline asm
	// begin inline asm
	{  cvt.rn.bf16.f32 %rs2, %f1;}

	// end inline asm
	add.s64 	%rd9, %rd6, %rd7;
	st.global.u16 	[%rd9], %rs2;
$L__BB4_2:
	ret;

}
	// .globl	_ZN4Mila3Dnn7Compute4Cuda19convert_copy_kernelI13__nv_bfloat166__halfEEvPKT_PT0_m
.visible .entry _ZN4Mila3Dnn7Compute4Cuda19convert_copy_kernelI13__nv_bfloat166__halfEEvPKT_PT0_m(
	.param .u64 .ptr .align 1 _ZN4Mila3Dnn7Compute4Cuda19convert_copy_kernelI13__nv_bfloat166__halfEEvPKT_PT0_m_param_0,
	.param .u64 .ptr .align 1 _ZN4Mila3Dnn7Compute4Cuda19convert_copy_kernelI13__nv_bfloat166__halfEEvPKT_PT0_m_param_1,
	.param .u64 _ZN4Mila3Dnn7Compute4Cuda19convert_copy_kernelI13__nv_bfloat166__halfEEvPKT_PT0_m_param_2
)
{
	.reg .pred 	%p<2>;
	.reg .b16 	%rs<3>;
	.reg .b32 	%r<5>;
	.reg .b32 	%f<3>;
	.reg .b64 	%rd<10>;

	ld.param.u64 	%rd2, [_ZN4Mila3Dnn7Compute4Cuda19convert_copy_kernelI13__nv_bfloat166__halfEEvPKT_PT0_m_param_0];
	ld.param.u64 	%rd3, [_ZN4Mila3Dnn7Compute4Cuda19convert_copy_kernelI13__nv_bfloat166__halfEEvPKT_PT0_m_param_1];
	ld.param.u64 	%rd4, [_ZN4Mila3Dnn7Compute4Cuda19convert_copy_kernelI13__nv_bfloat166__halfEEvPKT_PT0_m_param_2];
	mov.u32 	%r1, %ctaid.x;
	mov.u32 	%r2, %ntid.x;
	mov.u32 	%r3, %tid.x;
	mad.lo.s32 	%r4, %r1, %r2, %r3;
	cvt.u64.u32 	%rd1, %r4;
	setp.le.u64 	%p1, %rd4, %rd1;
	@%p1 bra 	$L__BB5_2;
	cvta.to.global.u64 	%rd5, %rd2;
	cvta.to.global.u64 	%rd6, %rd3;
	shl.b64 	%rd7, %rd1, 1;
	add.s64 	%rd8, %rd5, %rd7;
	ld.global.nc.u16 	%rs1, [%rd8];
	// begin inline asm
	{ cvt.f32.bf16 %f1, %rs1;}

	// end inline asm
	// begin inline asm
	{  cvt.rn.f16.f32 %rs2, %f1;}

	// end inline asm
	add.s64 	%rd9, %rd6, %rd7;
	st.global.u16 	[%rd9], %rs2;
$L__BB5_2:
	ret;

}
	// .globl	_ZN4Mila3Dnn7Compute4Cuda19convert_copy_kernelIfiEEvPKT_PT0_m
.visible .entry _ZN4Mila3Dnn7Compute4Cuda19convert_copy_kernelIfiEEvPKT_PT0_m(
	.param .u64 .ptr .align 1 _ZN4Mila3Dnn7Compute4Cuda19convert_copy_kernelIfiEEvPKT_PT0_m_param_0,
	.param .u64 .ptr .align 1 _ZN4Mila3Dnn7Compute4Cuda19convert_copy_kernelIfiEEvPKT_PT0_m_param_1,
	.param .u64 _ZN4Mila3Dnn7Compute4Cuda19convert_copy_kernelIfiEEvPKT_PT0_m_param_2
)
{
	.reg .pred 	%p<2>;
	.reg .b32 	%r<6>;
	.reg .b32 	%f<2>;
	.reg .b64 	%rd<10>;

	ld.param.u64 	%rd2, [_ZN4Mila3Dnn7Compute4Cuda19convert_copy_kernelIfiEEvPKT_PT0_m_param_0];
	ld.param.u64 	%rd3, [_ZN4Mila3Dnn7Compute4Cuda19convert_copy_kernelIfiEEvPKT_PT0_m_param_1];
	ld.param.u64 	%rd4, [_ZN4Mila3Dnn7Compute4Cuda19convert_copy_kernelIfiEEvPKT_PT0_m_param_2];
	mov.u32 	%r1, %ctaid.x;
	mov.u32 	%r2, %ntid.x;
	mov.u32 	%r3, %tid.x;
	mad.lo.s32 	%r4, %r1, %r2, %r3;
	cvt.u64.u32 	%rd1, %r4;
	setp.le.u64 	%p1, %rd4, %rd1;
	@%p1 bra 	$L__BB6_2;
	cvta.to.global.u64 	%rd5, %rd2;
	cvta.to.global.u64 	%rd6, %rd3;
	shl.b64 	%rd7, %rd1, 2;
	add.s64 	%rd8, %rd5, %rd7;
	ld.global.nc.f32 	%f1, [%rd8];
	cvt.rzi.s32.f32 	%r5, %f1;
	add.s64 	%rd9, %rd6, %rd7;
	st.global.u32 	[%rd9], %r5;
$L__BB6_2:
	ret;

}
	// .globl	_ZN4Mila3Dnn7Compute4Cuda19convert_copy_kernelIifEEvPKT_PT0_m
.visible .entry _ZN4Mila3Dnn7Compute4Cuda19convert_copy_kernelIifEEvPKT_PT0_m(
	.param .u64 .ptr .align 1 _ZN4Mila3Dnn7Compute4Cuda19convert_copy_kernelIifEEvPKT_PT0_m_param_0,
	.param .u64 .ptr .align 1 _ZN4Mila3Dnn7Compute4Cuda19convert_copy_kernelIifEEvPKT_PT0_m_param_1,
	.param .u64 _ZN4Mila3Dnn7Compute4Cuda19convert_copy_kernelIifEEvPKT_PT0_m_param_2
)
{
	.reg .pred 	%p<2>;
	.reg .b32 	%r<6>;
	.reg .b32 	%f<2>;
	.reg .b64 	%rd<10>;

	ld.param.u64 	%rd2, [_ZN4Mila3Dnn7Compute4Cuda19convert_copy_kernelIifEEvPKT_PT0_m_param_0];
	ld.param.u64 	%rd3, [_ZN4Mila3Dnn7Compute4Cuda19convert_copy_kernelIifEEvPKT_PT0_m_param_1];
	ld.param.u64 	%rd4, [_ZN4Mila3Dnn7Compute4Cuda19convert_copy_kernelIifEEvPKT_PT0_m_param_2];
	mov.u32 	%r1, %ctaid.x;
	mov.u32 	%r2, %ntid.x;
	mov.u32 	%r3, %tid.x;
	mad.lo.s32 	%r4, %r1, %r2, %r3;
	cvt.u64.u32 	%rd1, %r4;
	setp.le.u64 	%p1, %rd4, %rd1;
	@%p1 bra 	$L__BB7_2;
	cvta.to.global.u64 	%rd5, %rd2;
	cvta.to.global.u64 	%rd6, %rd3;
	shl.b64 	%rd7, %rd1, 2;
	add.s64 	%rd8, %rd5, %rd7;
	ld.global.nc.u32 	%r5, [%rd8];
	cvt.rn.f32.s32 	%f1, %r5;
	add.s64 	%rd9, %rd6, %rd7;
	st.global.f32 	[%rd9], %f1;
$L__BB7_2:
	ret;

}
	// .globl	_ZN4Mila3Dnn7Compute4Cuda19convert_copy_kernelI6__halfiEEvPKT_PT0_m
.visible .entry _ZN4Mila3Dnn7Compute4Cuda19convert_copy_kernelI6__halfiEEvPKT_PT0_m(
	.param .u64 .ptr .align 1 _ZN4Mila3Dnn7Compute4Cuda19convert_copy_kernelI6__halfiEEvPKT_PT0_m_param_0,
	.param .u64 .ptr .align 1 _ZN4Mila3Dnn7Compute4Cuda19convert_copy_kernelI6__halfiEEvPKT_PT0_m_param_1,
	.param .u64 _ZN4Mila3Dnn7Compute4Cuda19convert_copy_kernelI6__halfiEEvPKT_PT0_m_param_2
)
{
	.reg .pred 	%p<2>;
	.reg .b16 	%rs<2>;
	.reg .b32 	%r<6>;
	.reg .b64 	%rd<11>;

	ld.param.u64 	%rd2, [_ZN4Mila3Dnn7Compute4Cuda19convert_copy_kernelI6__halfiEEvPKT_PT0_m_param_0];
	ld.param.u64 	%rd3, [_ZN4Mila3Dnn7Compute4Cuda19convert_copy_kernelI6__halfiEEvPKT_PT0_m_param_1];
	ld.param.u64 	%rd4, [_ZN4Mila3Dnn7Compute4Cuda19convert_copy_kernelI6__halfiEEvPKT_PT0_m_param_2];
	mov.u32 	%r1, %ctaid.x;
	mov.u32 	%r2, %ntid.x;
	mov.u32 	%r3, %tid.x;
	mad.lo.s32 	%r4, %r1, %r2, %r3;
	cvt.u64.u32 	%rd1, %r4;
	setp.le.u64 	%p1, %rd4, %rd1;
	@%p1 bra 	$L__BB8_2;
	cvta.to.global.u64 	%rd5, %rd2;
	cvta.to.global.u64 	%rd6, %rd3;
	shl.b64 	%rd7, %rd1, 1;
	add.s64 	%rd8, %rd5, %rd7;
	ld.global.nc.u16 	%rs1, [%rd8];
	// begin inline asm
	cvt.rzi.s32.f16 %r5, %rs1;
	// end inline asm
	shl.b64 	%rd9, %rd1, 2;
	add.s64 	%rd10, %rd6, %rd9;
	st.global.u32 	[%rd10], %r5;
$L__BB8_2:
	ret;

}
	// .globl	_ZN4Mila3Dnn7Compute4Cuda19convert_copy_kernelIi6__halfEEvPKT_PT0_m
.visible .entry _ZN4Mila3Dnn7Compute4Cuda19convert_copy_kernelIi6__halfEEvPKT_PT0_m(
	.param .u64 .ptr .align 1 _ZN4Mila3Dnn7Compute4Cuda19convert_copy_kernelIi6__halfEEvPKT_PT0_m_param_0,
	.param .u64 .ptr .align 1 _ZN4Mila3Dnn7Compute4Cuda19convert_copy_kernelIi6__halfEEvPKT_PT0_m_param_1,
	.param .u64 _ZN4Mila3Dnn7Compute4Cuda19convert_copy_kernelIi6__halfEEvPKT_PT0_m_param_2
)
{
	.reg .pred 	%p<2>;
	.reg .b16 	%rs<2>;
	.reg .b32 	%r<6>;
	.reg .b32 	%f<2>;
	.reg .b64 	%rd<11>;

	ld.param.u64 	%rd2, [_ZN4Mila3Dnn7Compute4Cuda19convert_copy_kernelIi6__halfEEvPKT_PT0_m_param_0];
	ld.param.u64 	%rd3, [_ZN4Mila3Dnn7Compute4Cuda19convert_copy_kernelIi6__halfEEvPKT_PT0_m_param_1];
	ld.param.u64 	%rd4, [_ZN4Mila3Dnn7Compute4Cuda19convert_copy_kernelIi6__halfEEvPKT_PT0_m_param_2];
	mov.u32 	%r1, %ctaid.x;
	mov.u32 	%r2, %ntid.x;
	mov.u32 	%r3, %tid.x;
	mad.lo.s32 	%r4, %r1, %r2, %r3;
	cvt.u64.u32 	%rd1, %r4;
	setp.le.u64 	%p1, %rd4, %rd1;
	@%p1 bra 	$L__BB9_2;
	cvta.to.global.u64 	%rd5, %rd2;
	cvta.to.global.u64 	%rd6, %rd3;
	shl.b64 	%rd7, %rd1, 2;
	add.s64 	%rd8, %rd5, %rd7;
	ld.global.nc.u32 	%r5, [%rd8];
	cvt.rn.f32.s32 	%f1, %r5;
	// begin inline asm
	{  cvt.rn.f16.f32 %rs1, %f1;}

	// end inline asm
	shl.b64 	%rd9, %rd1, 1;
	add.s64 	%rd10, %rd6, %rd9;
	st.global.u16 	[%rd10], %rs1;
$L__BB9_2:
	ret;

}
	// .globl	_ZN4Mila3Dnn7Compute4Cuda16fast_copy_kernelIfEEvPKT_PS4_m
.visible .entry _ZN4Mila3Dnn7Compute4Cuda16fast_copy_kernelIfEEvPKT_PS4_m(
	.param .u64 .ptr .align 1 _ZN4Mila3Dnn7Compute4Cuda16fast_copy_kernelIfEEvPKT_PS4_m_param_0,
	.param .u64 .ptr .align 1 _ZN4Mila3Dnn7Compute4Cuda16fast_copy_kernelIfEEvPKT_PS4_m_param_1,
	.param .u64 _ZN4Mila3Dnn7Compute4Cuda16fast_copy_kernelIfEEvPKT_PS4_m_param_2
)
{
	.reg .pred 	%p<3>;
	.reg .b32 	%r<5>;
	.reg .b32 	%f<6>;
	.reg .b64 	%rd<15>;

	ld.param.u64 	%rd5, [_ZN4Mila3Dnn7Compute4Cuda16fast_copy_kernelIfEEvPKT_PS4_m_param_0];
	ld.param.u64 	%rd6, [_ZN4Mila3Dnn7Compute4Cuda16fast_copy_kernelIfEEvPKT_PS4_m_param_1];
	ld.param.u64 	%rd4, [_ZN4Mila3Dnn7Compute4Cuda16fast_copy_kernelIfEEvPKT_PS4_m_param_2];
	cvta.to.global.u64 	%rd1, %rd6;
	cvta.to.global.u64 	%rd2, %rd5;
	mov.u32 	%r1, %ctaid.x;
	mov.u32 	%r2, %ntid.x;
	mov.u32 	%r3, %tid.x;
	mad.lo.s32 	%r4, %r1, %r2, %r3;
	cvt.u64.u32 	%rd3, %r4;
	mul.wide.u32 	%rd7, %r4, 4;
	or.b64  	%rd8, %rd7, 3;
	setp.ge.u64 	%p1, %rd8, %rd4;
	@%p1 bra 	$L__BB10_2;
	shl.b64 	%rd12, %rd3, 4;
	add.s64 	%rd13, %rd2, %rd12;
	ld.global.nc.v4.f32 	{%f2, %f3, %f4, %f5}, [%rd13];
	add.s64 	%rd14, %rd1, %rd12;
	st.global.v4.f32 	[%rd14], {%f2, %f3, %f4, %f5};
	bra.uni 	$L__BB10_4;
$L__BB10_2:
	setp.le.u64 	%p2, %rd4, %rd3;
	@%p2 bra 	$L__BB10_4;
	shl.b64 	%rd9, %rd3, 2;
	add.s64 	%rd10, %rd2, %rd9;
	ld.global.nc.f32 	%f1, [%rd10];
	add.s64 	%rd11, %rd1, %rd9;
	st.global.f32 	[%rd11], %f1;
$L__BB10_4:
	ret;

}
	// .globl	_ZN4Mila3Dnn7Compute4Cuda16fast_copy_kernelI6__halfEEvPKT_PS5_m
.visible .entry _ZN4Mila3Dnn7Compute4Cuda16fast_copy_kernelI6__halfEEvPKT_PS5_m(
	.param .u64 .ptr .align 1 _ZN4Mila3Dnn7Compute4Cuda16fast_copy_kernelI6__halfEEvPKT_PS5_m_param_0,
	.param .u64 .ptr .align 1 _ZN4Mila3Dnn7Compute4Cuda16fast_copy_kernelI6__halfEEvPKT_PS5_m_param_1,
	.param .u64 _ZN4Mila3Dnn7Compute4Cuda16fast_copy_kernelI6__halfEEvPKT_PS5_m_param_2
)
{
	.reg .pred 	%p<2>;
	.reg .b16 	%rs<2>;
	.reg .b32 	%r<5>;
	.reg .b64 	%rd<10>;

	ld.param.u64 	%rd2, [_ZN4Mila3Dnn7Compute4Cuda16fast_copy_kernelI6__halfEEvPKT_PS5_m_param_0];
	ld.param.u64 	%rd3, [_ZN4Mila3Dnn7Compute4Cuda16fast_copy_kernelI6__halfEEvPKT_PS5_m_param_1];
	ld.param.u64 	%rd4, [_ZN4Mila3Dnn7Compute4Cuda16fast_copy_kernelI6__halfEEvPKT_PS5_m_param_2];
	mov.u32 	%r1, %ctaid.x;
	mov.u32 	%r2, %ntid.x;
	mov.u32 	%r3, %tid.x;
	mad.lo.s32 	%r4, %r1, %r2, %r3;
	cvt.u64.u32 	%rd1, %r4;
	setp.le.u64 	%p1, %rd4, %rd1;
	@%p1 bra 	$L__BB11_2;
	cvta.to.global.u64 	%rd5, %rd2;
	cvta.to.global.u64 	%rd6, %rd3;
	shl.b64 	%rd7, %rd1, 1;
	add.s64 	%rd8, %rd6, %rd7;
	add.s64 	%rd9, %rd5, %rd7;
	ld.global.nc.u16 	%rs1, [%rd9];
	st.global.u16 	[%rd8], %rs1;
$L__BB11_2:
	ret;

}
	// .globl	_ZN4Mila3Dnn7Compute4Cuda16fast_copy_kernelI13__nv_bfloat16EEvPKT_PS5_m
.visible .entry _ZN4Mila3Dnn7Compute4Cuda16fast_copy_kernelI13__nv_bfloat16EEvPKT_PS5_m(
	.param .u64 .ptr .align 1 _ZN4Mila3Dnn7Compute4Cuda16fast_copy_kernelI13__nv_bfloat16EEvPKT_PS5_m_param_0,
	.param .u64 .ptr .align 1 _ZN4Mila3Dnn7Compute4Cuda16fast_copy_kernelI13__nv_bfloat16EEvPKT_PS5_m_param_1,
	.param .u64 _ZN4Mila3Dnn7Compute4Cuda16fast_copy_kernelI13__nv_bfloat16EEvPKT_PS5_m_param_2
)
{
	.reg .pred 	%p<2>;
	.reg .b16 	%rs<2>;
	.reg .b32 	%r<5>;
	.reg .b64 	%rd<10>;

	ld.param.u64 	%rd2, [_ZN4Mila3Dnn7Compute4Cuda16fast_copy_kernelI13__nv_bfloat16EEvPKT_PS5_m_param_0];
	ld.param.u64 	%rd3, [_ZN4Mila3Dnn7Compute4Cuda16fast_copy_kernelI13__nv_bfloat16EEvPKT_PS5_m_param_1];
	ld.param.u64 	%rd4, [_ZN4Mila3Dnn7Compute4Cuda16fast_copy_kernelI13__nv_bfloat16EEvPKT_PS5_m_param_2];
	mov.u32 	%r1, %ctaid.x;
	mov.u32 	%r2, %ntid.x;
	mov.u32 	%r3, %tid.x;
	mad.lo.s32 	%r4, %r1, %r2, %r3;
	cvt.u64.u32 	%rd1, %r4;
	setp.le.u64 	%p1, %rd4, %rd1;
	@%p1 bra 	$L__BB12_2;
	cvta.to.global.u64 	%rd5, %rd2;
	cvta.to.global.u64 	%rd6, %rd3;
	shl.b64 	%rd7, %rd1, 1;
	add.s64 	%rd8, %rd6, %rd7;
	add.s64 	%rd9, %rd5, %rd7;
	ld.global.nc.u16 	%rs1, [%rd9];
	st.global.u16 	[%rd8], %rs1;
$L__BB12_2:
	ret;

}
	// .globl	_ZN4Mila3Dnn7Compute4Cuda16fast_copy_kernelIiEEvPKT_PS4_m
.visible .entry _ZN4Mila3Dnn7Compute4Cuda16fast_copy_kernelIiEEvPKT_PS4_m(
	.param .u64 .ptr .align 1 _ZN4Mila3Dnn7Compute4Cuda16fast_copy_kernelIiEEvPKT_PS4_m_param_0,
	.param .u64 .ptr .align 1 _ZN4Mila3Dnn7Compute4Cuda16fast_copy_kernelIiEEvPKT_PS4_m_param_1,
	.param .u64 _ZN4Mila3Dnn7Compute4Cuda16fast_copy_kernelIiEEvPKT_PS4_m_param_2
)
{
	.reg .pred 	%p<3>;
	.reg .b32 	%r<6>;
	.reg .b32 	%f<5>;
	.reg .b64 	%rd<15>;

	ld.param.u64 	%rd5, [_ZN4Mila3Dnn7Compute4Cuda16fast_copy_kernelIiEEvPKT_PS4_m_param_0];
	ld.param.u64 	%rd6, [_ZN4Mila3Dnn7Compute4Cuda16fast_copy_kernelIiEEvPKT_PS4_m_param_1];
	ld.param.u64 	%rd4, [_ZN4Mila3Dnn7Compute4Cuda16fast_copy_kernelIiEEvPKT_PS4_m_param_2];
	cvta.to.global.u64 	%rd1, %rd6;
	cvta.to.global.u64 	%rd2, %rd5;
	mov.u32 	%r1, %ctaid.x;
	mov.u32 	%r2, %ntid.x;
	mov.u32 	%r3, %tid.x;
	mad.lo.s32 	%r4, %r1, %r2, %r3;
	cvt.u64.u32 	%rd3, %r4;
	mul.wide.u32 	%rd7, %r4, 4;
	or.b64  	%rd8, %rd7, 3;
	setp.ge.u64 	%p1, %rd8, %rd4;
	@%p1 bra 	$L__BB13_2;
	shl.b64 	%rd12, %rd3, 4;
	add.s64 	%rd13, %rd2, %rd12;
	ld.global.nc.v4.f32 	{%f1, %f2, %f3, %f4}, [%rd13];
	add.s64 	%rd14, %rd1, %rd12;
	st.global.v4.f32 	[%rd14], {%f1, %f2, %f3, %f4};
	bra.uni 	$L__BB13_4;
$L__BB13_2:
	setp.le.u64 	%p2, %rd4, %rd3;
	@%p2 bra 	$L__BB13_4;
	shl.b64 	%rd9, %rd3, 2;
	add.s64 	%rd10, %rd2, %rd9;
	ld.global.nc.u32 	%r5, [%rd10];
	add.s64 	%rd11, %rd1, %rd9;
	st.global.u32 	[%rd11], %r5;
$L__BB13_4:
	ret;

}
	// .globl	_ZN4Mila3Dnn7Compute4Cuda16fast_copy_kernelIaEEvPKT_PS4_m
.visible .entry _ZN4Mila3Dnn7Compute4Cuda16fast_copy_kernelIaEEvPKT_PS4_m(
	.param .u64 .ptr .align 1 _ZN4Mila3Dnn7Compute4Cuda16fast_copy_kernelIaEEvPKT_PS4_m_param_0,
	.param .u64 .ptr .align 1 _ZN4Mila3Dnn7Compute4Cuda16fast_copy_kernelIaEEvPKT_PS4_m_param_1,
	.param .u64 _ZN4Mila3Dnn7Compute4Cuda16fast_copy_kernelIaEEvPKT_PS4_m_param_2
)
{
	.reg .pred 	%p<2>;
	.reg .b16 	%rs<3>;
	.reg .b32 	%r<5>;
	.reg .b64 	%rd<9>;

	ld.param.u64 	%rd2, [_ZN4Mila3Dnn7Compute4Cuda16fast_copy_kernelIaEEvPKT_PS4_m_param_0];
	ld.param.u64 	%rd3, [_ZN4Mila3Dnn7Compute4Cuda16fast_copy_kernelIaEEvPKT_PS4_m_param_1];
	ld.param.u64 	%rd4, [_ZN4Mila3Dnn7Compute4Cuda16fast_copy_kernelIaEEvPKT_PS4_m_param_2];
	mov.u32 	%r1, %ctaid.x;
	mov.u32 	%r2, %ntid.x;
	mov.u32 	%r3, %tid.x;
	mad.lo.s32 	%r4, %r1, %r2, %r3;
	cvt.u64.u32 	%rd1, %r4;
	setp.le.u64 	%p1, %rd4, %rd1;
	@%p1 bra 	$L__BB14_2;
	cvta.to.global.u64 	%rd5, %rd2;
	cvta.to.global.u64 	%rd6, %rd3;
	add.s64 	%rd7, %rd5, %rd1;
	ld.global.nc.u8 	%rs1, [%rd7];
	cvt.u16.u8 	%rs2, %rs1;
	add.s64 	%rd8, %rd6, %rd1;
	st.global.u8 	[%rd8], %rs2;
$L__BB14_2:
	ret;

}
	// .globl	_ZN4Mila3Dnn7Compute4Cuda16fast_copy_kernelIhEEvPKT_PS4_m
.visible .entry _ZN4Mila3Dnn7Compute4Cuda16fast_copy_kernelIhEEvPKT_PS4_m(
	.param .u64 .ptr .align 1 _ZN4Mila3Dnn7Compute4Cuda16fast_copy_kernelIhEEvPKT_PS4_m_param_0,
	.param .u64 .ptr .align 1 _ZN4Mila3Dnn7Compute4Cuda16fast_copy_kernelIhEEvPKT_PS4_m_param_1,
	.param .u64 _ZN4Mila3Dnn7Compute4Cuda16fast_copy_kernelIhEEvPKT_PS4_m_param_2
)
{
	.reg .pred 	%p<2>;
	.reg .b16 	%rs<3>;
	.reg .b32 	%r<5>;
	.reg .b64 	%rd<9>;

	ld.param.u64 	%rd2, [_ZN4Mila3Dnn7Compute4Cuda16fast_copy_kernelIhEEvPKT_PS4_m_param_0];
	ld.param.u64 	%rd3, [_ZN4Mila3Dnn7Compute4Cuda16fast_copy_kernelIhEEvPKT_PS4_m_param_1];
	ld.param.u64 	%rd4, [_ZN4Mila3Dnn7Compute4Cuda16fast_copy_kernelIhEEvPKT_PS4_m_param_2];
	mov.u32 	%r1, %ctaid.x;
	mov.u32 	%r2, %ntid.x;
	mov.u32 	%r3, %tid.x;
	mad.lo.s32 	%r4, %r1, %r2, %r3;
	cvt.u64.u32 	%rd1, %r4;
	setp.le.u64 	%p1, %rd4, %rd1;
	@%p1 bra 	$L__BB15_2;
	cvta.to.global.u64 	%rd5, %rd2;
	cvta.to.global.u64 	%rd6, %rd3;
	add.s64 	%rd7, %rd5, %rd1;
	ld.global.nc.u8 	%rs1, [%rd7];
	cvt.u16.u8 	%rs2, %rs1;
	add.s64 	%rd8, %rd6, %rd1;
	st.global.u8 	[%rd8], %rs2;
$L__BB15_2:
	ret;

}


// ===== COMPILED SASS (sm_100) =====

	.target	sm_100

	.elftype	@"ET_EXEC"


//--------------------- .note.nv.tkinfo           --------------------------
	.section	.note.nv.tkinfo,"",@"SHT_NOTE"
	.sectionflags	@"SHF_NOTE_NV_TKINFO"
	.tkinfo
        /*0018*/ 	.word	0x00000002
        /*0030*/ 	.string	""
        /*0030*/ 	.string	"ptxas"
        /*0030*/ 	.string	"Cuda compilation tools, release 13.0, V13.0.88"
        /*0030*/ 	.string	"Build cuda_13.0.r13.0/compiler.36424714_0"
        /*0030*/ 	.string	"-arch sm_100 -m 64 "



//--------------------- .note.nv.cuinfo           --------------------------
	.section	.note.nv.cuinfo,"",@"SHT_NOTE"
	.sectionflags	@"SHF_NOTE_NV_CUINFO"
        /*0018*/ 	.short	0x0002
        /*001a*/ 	.short	0x0064
        /*001c*/ 	.short	0x0082
	.zero		2


//--------------------- .nv.info                  --------------------------
	.section	.nv.info,"",@"SHT_CUDA_INFO"
	.align	4


	//----- nvinfo : EIATTR_REGCOUNT
	.align		4
        /*0000*/ 	.byte	0x04, 0x2f
        /*0002*/ 	.short	(.L_1 - .L_0)
	.align		4
.L_0:
        /*0004*/ 	.word	index@(_ZN4Mila3Dnn7Compute4Cuda19convert_copy_kernelIf6__halfEEvPKT_PT0_m)
        /*0008*/ 	.word	0x00000008


	//----- nvinfo : EIATTR_FRAME_SIZE
	.align		4
.L_1:
        /*000c*/ 	.byte	0x04, 0x11
        /*000e*/ 	.short	(.L_3 - .L_2)
	.align		4
.L_2:
        /*0010*/ 	.word	index@(_ZN4Mila3Dnn7Compute4Cuda19convert_copy_kernelIf6__halfEEvPKT_PT0_m)
        /*0014*/ 	.word	0x00000000


	//----- nvinfo : EIATTR_REGCOUNT
	.align		4
.L_3:
        /*0018*/ 	.byte	0x04, 0x2f
        /*001a*/ 	.short	(.L_5 - .L_4)
	.align		4
.L_4:
        /*001c*/ 	.word	index@(_ZN4Mila3Dnn7Compute4Cuda19convert_copy_kernelI6__halffEEvPKT_PT0_m)
        /*0020*/ 	.word	0x0000000a


	//----- nvinfo : EIATTR_FRAME_SIZE
	.align		4
.L_5:
        /*0024*/ 	.byte	0x04, 0x11
        /*0026*/ 	.short	(.L_7 - .L_6)
	.align		4
.L_6:
        /*0028*/ 	.word	index@(_ZN4Mila3Dnn7Compute4Cuda19convert_copy_kernelI6__halffEEvPKT_PT0_m)
        /*002c*/ 	.word	0x00000000


	//----- nvinfo : EIATTR_REGCOUNT
	.align		4
.L_7:
        /*0030*/ 	.byte	0x04, 0x2f
        /*0032*/ 	.short	(.L_9 - .L_8)
	.align		4
.L_8:
        /*0034*/ 	.word	index@(_ZN4Mila3Dnn7Compute4Cuda19convert_copy_kernelIf13__nv_bfloat16EEvPKT_PT0_m)
        /*0038*/ 	.word	0x00000008


	//----- nvinfo : EIATTR_FRAME_SIZE
	.align		4
.L_9:
        /*003c*/ 	.byte	0x04, 0x11
        /*003e*/ 	.short	(.L_11 - .L_10)
	.align		4
.L_10:
        /*0040*/ 	.word	index@(_ZN4Mila3Dnn7Compute4Cuda19convert_copy_kernelIf13__nv_bfloat16EEvPKT_PT0_m)
        /*0044*/ 	.word	0x00000000


	//----- nvinfo : EIATTR_REGCOUNT
	.align		4
.L_11:
        /*0048*/ 	.byte	0x04, 0x2f
        /*004a*/ 	.short	(.L_13 - .L_12)
	.align		4
.L_12:
        /*004c*/ 	.word	index@(_ZN4Mila3Dnn7Compute4Cuda19convert_copy_kernelI13__nv_bfloat16fEEvPKT_PT0_m)
        /*0050*/ 	.word	0x0000000a


	//----- nvinfo : EIATTR_FRAME_SIZE
	.align		4
.L_13:
        /*0054*/ 	.byte	0x04, 0x11
        /*0056*/ 	.short	(.L_15 - .L_14)
	.align		4
.L_14:
        /*0058*/ 	.word	index@(_ZN4Mila3Dnn7Compute4Cuda19convert_copy_kernelI13__nv_bfloat16fEEvPKT_PT0_m)
        /*005c*/ 	.word	0x00000000


	//----- nvinfo : EIATTR_REGCOUNT
	.align		4
.L_15:
        /*0060*/ 	.byte	0x04, 0x2f
        /*0062*/ 	.short	(.L_17 - .L_16)
	.align		4
.L_16:
        /*0064*/ 	.word	index@(_ZN4Mila3Dnn7Compute4Cuda19convert_copy_kernelI6__half13__nv_bfloat16EEvPKT_PT0_m)
        /*0068*/ 	.word	0x00000008


	//----- nvinfo : EIATTR_FRAME_SIZE
	.align		4
.L_17:
        /*006c*/ 	.byte	0x04, 0x11
        /*006e*/ 	.short	(.L_19 - .L_18)
	.align		4
.L_18:
        /*0070*/ 	.word	index@(_ZN4Mila3Dnn7Compute4Cuda19convert_copy_kernelI6__half13__nv_bfloat16EEvPKT_PT0_m)
        /*0074*/ 	.word	0x00000000


	//----- nvinfo : EIATTR_REGCOUNT
	.align		4
.L_19:
        /*0078*/ 	.byte	0x04, 0x2f
        /*007a*/ 	.short	(.L_21 - .L_20)
	.align		4
.L_20:
        /*007c*/ 	.word	index@(_ZN4Mila3Dnn7Compute4Cuda19convert_copy_kernelI13__nv_bfloat166__halfEEvPKT_PT0_m)
        /*0080*/ 	.word	0x00000008


	//----- nvinfo : EIATTR_FRAME_SIZE
	.align		4
.L_21:
        /*0084*/ 	.byte	0x04, 0x11
        /*0086*/ 	.short	(.L_23 - .L_22)
	.align		4
.L_22:
        /*0088*/ 	.word	index@(_ZN4Mila3Dnn7Compute4Cuda19convert_copy_kernelI13__nv_bfloat166__halfEEvPKT_PT0_m)
        /*008c*/ 	.word	0x00000000


	//----- nvinfo : EIATTR_REGCOUNT
	.align		4
.L_23:
        /*0090*/ 	.byte	0x04, 0x2f
        /*0092*/ 	.short	(.L_25 - .L_24)
	.align		4
.L_24:
        /*0094*/ 	.word	index@(_ZN4Mila3Dnn7Compute4Cuda19convert_copy_kernelIfiEEvPKT_PT0_m)
        /*0098*/ 	.word	0x0000000a


	//----- nvinfo : EIATTR_FRAME_SIZE
	.align		4
.L_25:
        /*009c*/ 	.byte	0x04, 0x11
        /*009e*/ 	.short	(.L_27 - .L_26)
	.align		4
.L_26:
        /*00a0*/ 	.word	index@(_ZN4Mila3Dnn7Compute4Cuda19convert_copy_kernelIfiEEvPKT_PT0_m)
        /*00a4*/ 	.word	0x00000000


	//----- nvinfo : EIATTR_REGCOUNT
	.align		4
.L_27:
        /*00a8*/ 	.byte	0x04, 0x2f
        /*00aa*/ 	.short	(.L_29 - .L_28)
	.align		4
.L_28:
        /*00ac*/ 	.word	index@(_ZN4Mila3Dnn7Compute4Cuda19convert_copy_kernelIifEEvPKT_PT0_m)
        /*00b0*/ 	.word	0x0000000a


	//----- nvinfo : EIATTR_FRAME_SIZE
	.align		4
.L_29:
        /*00b4*/ 	.byte	0x04, 0x11
        /*00b6*/ 	.short	(.L_31 - .L_30)
	.align		4
.L_30:
        /*00b8*/ 	.word	index@(_ZN4Mila3Dnn7Compute4Cuda19convert_copy_kernelIifEEvPKT_PT0_m)
        /*00bc*/ 	.word	0x00000000


	//----- nvinfo : EIATTR_REGCOUNT
	.align		4
.L_31:
        /*00c0*/ 	.byte	0x04, 0x2f
        /*00c2*/ 	.short	(.L_33 - .L_32)
	.align		4
.L_32:
        /*00c4*/ 	.word	index@(_ZN4Mila3Dnn7Compute4Cuda19convert_copy_kernelI6__halfiEEvPKT_PT0_m)
        /*00c8*/ 	.word	0x0000000a


	//----- nvinfo : EIATTR_FRAME_SIZE
	.align		4
.L_33:
        /*00cc*/ 	.byte	0x04, 0x11
        /*00ce*/ 	.short	(.L_35 - .L_34)
	.align		4
.L_34:
        /*00d0*/ 	.word	index@(_ZN4Mila3Dnn7Compute4Cuda19convert_copy_kernelI6__halfiEEvPKT_PT0_m)
        /*00d4*/ 	.word	0x00000000


	//----- nvinfo : EIATTR_REGCOUNT
	.align		4
.L_35:
        /*00d8*/ 	.byte	0x04, 0x2f
        /*00da*/ 	.short	(.L_37 - .L_36)
	.align		4
.L_36:
        /*00dc*/ 	.word	index@(_ZN4Mila3Dnn7Compute4Cuda19convert_copy_kernelIi6__halfEEvPKT_PT0_m)
        /*00e0*/ 	.word	0x00000008


	//----- nvinfo : EIATTR_FRAME_SIZE
	.align		4
.L_37:
        /*00e4*/ 	.byte	0x04, 0x11
        /*00e6*/ 	.short	(.L_39 - .L_38)
	.align		4
.L_38:
        /*00e8*/ 	.word	index@(_ZN4Mila3Dnn7Compute4Cuda19convert_copy_kernelIi6__halfEEvPKT_PT0_m)
        /*00ec*/ 	.word	0x00000000


	//----- nvinfo : EIATTR_REGCOUNT
	.align		4
.L_39:
        /*00f0*/ 	.byte	0x04, 0x2f
        /*00f2*/ 	.short	(.L_41 - .L_40)
	.align		4
.L_40:
        /*00f4*/ 	.word	index@(_ZN4Mila3Dnn7Compute4Cuda16fast_copy_kernelIfEEvPKT_PS4_m)
        /*00f8*/ 	.word	0x0000000e


	//----- nvinfo : EIATTR_FRAME_SIZE
	.align		4
.L_41:
        /*00fc*/ 	.byte	0x04, 0x11
        /*00fe*/ 	.short	(.L_43 - .L_42)
	.align		4
.L_42:
        /*0100*/ 	.word	index@(_ZN4Mila3Dnn7Compute4Cuda16fast_copy_kernelIfEEvPKT_PS4_m)
        /*0104*/ 	.word	0x00000000


	//----- nvinfo : EIATTR_REGCOUNT
	.align		4
.L_43:
        /*0108*/ 	.byte	0x04, 0x2f
        /*010a*/ 	.short	(.L_45 - .L_44)
	.align		4
.L_44:
        /*010c*/ 	.word	index@(_ZN4Mila3Dnn7Compute4Cuda16fast_copy_kernelI6__halfEEvPKT_PS5_m)
        /*0110*/ 	.word	0x00000008


	//----- nvinfo : EIATTR_FRAME_SIZE
	.align		4
.L_45:
        /*0114*/ 	.byte	0x04, 0x11
        /*0116*/ 	.short	(.L_47 - .L_46)
	.align		4
.L_46:
        /*0118*/ 	.word	index@(_ZN4Mila3Dnn7Compute4Cuda16fast_copy_kernelI6__halfEEvPKT_PS5_m)
        /*011c*/ 	.word	0x00000000


	//----- nvinfo : EIATTR_REGCOUNT
	.align		4
.L_47:
        /*0120*/ 	.byte	0x04, 0x2f
        /*0122*/ 	.short	(.L_49 - .L_48)
	.align		4
.L_48:
        /*0124*/ 	.word	index@(_ZN4Mila3Dnn7Compute4Cuda16fast_copy_kernelI13__nv_bfloat16EEvPKT_PS5_m)
        /*0128*/ 	.word	0x00000008


	//----- nvinfo : EIATTR_FRAME_SIZE
	.align		4
.L_49:
        /*012c*/ 	.byte	0x04, 0x11
        /*012e*/ 	.short	(.L_51 - .L_50)
	.align		4
.L_50:
        /*0130*/ 	.word	index@(_ZN4Mila3Dnn7Compute4Cuda16fast_copy_kernelI13__nv_bfloat16EEvPKT_PS5_m)
        /*0134*/ 	.word	0x00000000


	//----- nvinfo : EIATTR_REGCOUNT
	.align		4
.L_51:
        /*0138*/ 	.byte	0x04, 0x2f
        /*013a*/ 	.short	(.L_53 - .L_52)
	.align		4
.L_52:
        /*013c*/ 	.word	index@(_ZN4Mila3Dnn7Compute4Cuda16fast_copy_kernelIiEEvPKT_PS4_m)
        /*0140*/ 	.word	0x0000000e


	//----- nvinfo : EIATTR_FRAME_SIZE
	.align		4
.L_53:
        /*0144*/ 	.byte	0x04, 0x11
        /*0146*/ 	.short	(.L_55 - .L_54)
	.align		4
.L_54:
        /*0148*/ 	.word	index@(_ZN4Mila3Dnn7Compute4Cuda16fast_copy_kernelIiEEvPKT_PS4_m)
        /*014c*/ 	.word	0x00000000


	//----- nvinfo : EIATTR_REGCOUNT
	.align		4
.L_55:
        /*0150*/ 	.byte	0x04, 0x2f
        /*0152*/ 	.short	(.L_57 - .L_56)
	.align		4
.L_56:
        /*0154*/ 	.word	index@(_ZN4Mila3Dnn7Compute4Cuda16fast_copy_kernelIaEEvPKT_PS4_m)
        /*0158*/ 	.word	0x00000008


	//----- nvinfo : EIATTR_FRAME_SIZE
	.align		4
.L_57:
        /*015c*/ 	.byte	0x04, 0x11
        /*015e*/ 	.short	(.L_59 - .L_58)
	.align		4
.L_58:
        /*0160*/ 	.word	index@(_ZN4Mila3Dnn7Compute4Cuda16fast_copy_kernelIaEEvPKT_PS4_m)
        /*0164*/ 	.word	0x00000000


	//----- nvinfo : EIATTR_REGCOUNT
	.align		4
.L_59:
        /*0168*/ 	.byte	0x04, 0x2f
        /*016a*/ 	.short	(.L_61 - .L_60)
	.align		4
.L_60:
        /*016c*/ 	.word	index@(_ZN4Mila3Dnn7Compute4Cuda16fast_copy_kernelIhEEvPKT_PS4_m)
        /*0170*/ 	.word	0x00000008


	//----- nvinfo : EIATTR_FRAME_SIZE
	.align		4
.L_61:
        /*0174*/ 	.byte	0x04, 0x11
        /*0176*/ 	.short	(.L_63 - .L_62)
	.align		4
.L_62:
        /*0178*/ 	.word	index@(_ZN4Mila3Dnn7Compute4Cuda16fast_copy_kernelIhEEvPKT_PS4_m)
        /*017c*/ 	.word	0x00000000


	//----- nvinfo : EIATTR_MIN_STACK_SIZE
	.align		4
.L_63:
        /*0180*/ 	.byte	0x04, 0x12
        /*0182*/ 	.short	(.L_65 - .L_64)
	.align		4
.L_64:
        /*0184*/ 	.word	index@(_ZN4Mila3Dnn7Compute4Cuda16fast_copy_kernelIhEEvPKT_PS4_m)
        /*0188*/ 	.word	0x00000000


	//----- nvinfo : EIATTR_MIN_STACK_SIZE
	.align		4
.L_65:
        /*018c*/ 	.byte	0x04, 0x12
        /*018e*/ 	.short	(.L_67 - .L_66)
	.align		4
.L_66:
        /*0190*/ 	.word	index@(_ZN4Mila3Dnn7Compute4Cuda16fast_copy_kernelIaEEvPKT_PS4_m)
        /*0194*/ 	.word	0x00000000


	//----- nvinfo : EIATTR_MIN_STACK_SIZE
	.align		4
.L_67:
        /*0198*/ 	.byte	0x04, 0x12
        /*019a*/ 	.short	(.L_69 - .L_68)
	.align		4
.L_68:
        /*019c*/ 	.word	index@(_ZN4Mila3Dnn7Compute4Cuda16fast_copy_kernelIiEEvPKT_PS4_m)
        /*01a0*/ 	.word	0x00000000


	//----- nvinfo : EIATTR_MIN_STACK_SIZE
	.align		4
.L_69:
        /*01a4*/ 	.byte	0x04, 0x12
        /*01a6*/ 	.short	(.L_71 - .L_70)
	.align		4
.L_70:
        /*01a8*/ 	.word	index@(_ZN4Mila3Dnn7Compute4Cuda16fast_copy_kernelI13__nv_bfloat16EEvPKT_PS5_m)
        /*01ac*/ 	.word	0x00000000


	//----- nvinfo : EIATTR_MIN_STACK_SIZE
	.align		4
.L_71:
        /*01b0*/ 	.byte	0x04, 0x12
        /*01b2*/ 	.short	(.L_73 - .L_72)
	.align		4
.L_72:
        /*01b4*/ 	.word	index@(_ZN4Mila3Dnn7Compute4Cuda16fast_copy_kernelI6__halfEEvPKT_PS5_m)
        /*01b8*/ 	.word	0x00000000


	//----- nvinfo : EIATTR_MIN_STACK_SIZE
	.align		4
.L_73:
        /*01bc*/ 	.byte	0x04, 0x12
        /*01be*/ 	.short	(.L_75 - .L_74)
	.align		4
.L_74:
        /*01c0*/ 	.word	index@(_ZN4Mila3Dnn7Compute4Cuda16fast_copy_kernelIfEEvPKT_PS4_m)
        /*01c4*/ 	.word	0x00000000


	//----- nvinfo : EIATTR_MIN_STACK_SIZE
	.align		4
.L_75:
        /*01c8*/ 	.byte	0x04, 0x12
        /*01ca*/ 	.short	(.L_77 - .L_76)
	.align		4
.L_76:
        /*01cc*/ 	.word	index@(_ZN4Mila3Dnn7Compute4Cuda19convert_copy_kernelIi6__halfEEvPKT_PT0_m)
        /*01d0*/ 	.word	0x00000000


	//----- nvinfo : EIATTR_MIN_STACK_SIZE
	.align		4
.L_77:
        /*01d4*/ 	.byte	0x04, 0x12
        /*01d6*/ 	.short	(.L_79 - .L_78)
	.align		4
.L_78:
        /*01d8*/ 	.word	index@(_ZN4Mila3Dnn7Compute4Cuda19convert_copy_kernelI6__halfiEEvPKT_PT0_m)
        /*01dc*/ 	.word	0x00000000


	//----- nvinfo : EIATTR_MIN_STACK_SIZE
	.align		4
.L_79:
        /*01e0*/ 	.byte	0x04, 0x12
        /*01e2*/ 	.short	(.L_81 - .L_80)
	.align		4
.L_80:
        /*01e4*/ 	.word	index@(_ZN4Mila3Dnn7Compute4Cuda19convert_copy_kernelIifEEvPKT_PT0_m)
        /*01e8*/ 	.word	0x00000000


	//----- nvinfo : EIATTR_MIN_STACK_SIZE
	.align		4
.L_81:
        /*01ec*/ 	.byte	0x04, 0x12
        /*01ee*/ 	.short	(.L_83 - .L_82)
	.align		4
.L_82:
        /*01f0*/ 	.word	index@(_ZN4Mila3Dnn7Compute4Cuda19convert_copy_kernelIfiEEvPKT_PT0_m)
        /*01f4*/ 	.word	0x00000000


	//----- nvinfo : EIATTR_MIN_STACK_SIZE
	.align		4
.L_83:
        /*01f8*/ 	.byte	0x04, 0x12
        /*01fa*/ 	.short	(.L_85 - .L_84)
	.align		4
.L_84:
        /*01fc*/ 	.word	index@(_ZN4Mila3Dnn7Compute4Cuda19convert_copy_kernelI13__nv_bfloat166__halfEEvPKT_PT0_m)
        /*0200*/ 	.word	0x00000000


	//----- nvinfo : EIATTR_MIN_STACK_SIZE
	.align		4
.L_85:
        /*0204*/ 	.byte	0x04, 0x12
        /*0206*/ 	.short	(.L_87 - .L_86)
	.align		4
.L_86:
        /*0208*/ 	.word	index@(_ZN4Mila3Dnn7Compute4Cuda19convert_copy_kernelI6__half13__nv_bfloat16EEvPKT_PT0_m)
        /*020c*/ 	.word	0x00000000


	//----- nvinfo : EIATTR_MIN_STACK_SIZE
	.align		4
.L_87:
        /*0210*/ 	.byte	0x04, 0x12
        /*0212*/ 	.short	(.L_89 - .L_88)
	.align		4
.L_88:
        /*0214*/ 	.word	index@(_ZN4Mila3Dnn7Compute4Cuda19convert_copy_kernelI13__nv_bfloat16fEEvPKT_PT0_m)
        /*0218*/ 	.word	0x00000000


	//----- nvinfo : EIATTR_MIN_STACK_SIZE
	.align		4
.L_89:
        /*021c*/ 	.byte	0x04, 0x12
        /*021e*/ 	.short	(.L_91 - .L_90)
	.align		4
.L_90:
        /*0220*/ 	.word	index@(_ZN4Mila3Dnn7Compute4Cuda19convert_copy_kernelIf13__nv_bfloat16EEvPKT_PT0_m)
        /*0224*/ 	.word	0x00000000


	//----- nvinfo : EIATTR_MIN_STACK_SIZE
	.align		4
.L_91:
        /*0228*/ 	.byte	0x04, 0x12
        /*022a*/ 	.short	(.L_93 - .L_92)
	.align		4
.L_92:
        /*022c*/ 	.word	index@(_ZN4Mila3Dnn7Compute4Cuda19convert_copy_kernelI6__halffEEvPKT_PT0_m)
        /*0230*/ 	.word	0x00000000


	//----- nvinfo : EIATTR_MIN_STACK_SIZE
	.align		4
.L_93:
        /*0234*/ 	.byte	0x04, 0x12
        /*0236*/ 	.short	(.L_95 - .L_94)
	.align		4
.L_94:
        /*0238*/ 	.word	index@(_ZN4Mila3Dnn7Compute4Cuda19convert_copy_kernelIf6__halfEEvPKT_PT0_m)
        /*023c*/ 	.word	0x00000000
.L_95:


//--------------------- .nv.compat                --------------------------
	.section	.nv.compat,"",@"SHT_CUDA_COMPAT_INFO"
	.align	4
        /*0000*/ 	.byte	0x02, 0x09, 0x00, 0x00, 0x02, 0x02, 0x01, 0x00, 0x02, 0x05, 0x05, 0x00, 0x03, 0x07, 0x01, 0x01
        /*0010*/ 	.byte	0x02, 0x03, 0x00, 0x00, 0x02, 0x06, 0x01, 0x00, 0x04, 0x0b, 0x08, 0x00, 0x09, 0x00, 0x00, 0x00
        /*0020*/ 	.byte	0x00, 0x00, 0x00, 0x00


//--------------------- .nv.info._ZN4Mila3Dnn7Compute4Cuda16fast_copy_kernelIhEEvPKT_PS4_m --------------------------
	.section	.nv.info._ZN4Mila3Dnn7Compute4Cuda16fast_copy_kernelIhEEvPKT_PS4_m,"",@"SHT_CUDA_INFO"
	.sectionflags	@""
	.align	4


	//----- nvinfo : EIATTR_CUDA_API_VERSION
	.align		4
        /*0000*/ 	.byte	0x04, 0x37
        /*0002*/ 	.short	(.L_97 - .L_96)
.L_96:
        /*0004*/ 	.word	0x00000082


	//----- nvinfo : EIATTR_KPARAM_INFO
	.align		4
.L_97:
        /*0008*/ 	.byte	0x04, 0x17
        /*000a*/ 	.short	(.L_99 - .L_98)
.L_98:
        /*000c*/ 	.word	0x00000000
        /*0010*/ 	.short	0x0002
        /*0012*/ 	.short	0x0010
        /*0014*/ 	.byte	0x00, 0xf0, 0x21, 0x00


	//----- nvinfo : EIATTR_KPARAM_INFO
	.align		4
.L_99:
        /*0018*/ 	.byte	0x04, 0x17
        /*001a*/ 	.short	(.L_101 - .L_100)
.L_100:
        /*001c*/ 	.word	0x00000000
        /*0020*/ 	.short	0x0001
        /*0022*/ 	.short	0x0008
        /*0024*/ 	.byte	0x00, 0xf5, 0x21, 0x00


	//----- nvinfo : EIATTR_KPARAM_INFO
	.align		4
.L_101:
        /*0028*/ 	.byte	0x04, 0x17
        /*002a*/ 	.short	(.L_103 - .L_102)
.L_102:
        /*002c*/ 	.word	0x00000000
        /*0030*/ 	.short	0x0000
        /*0032*/ 	.short	0x0000
        /*0034*/ 	.byte	0x00, 0xf5, 0x21, 0x00


	//----- nvinfo : EIATTR_SPARSE_MMA_MASK
	.align		4
.L_103:
        /*0038*/ 	.byte	0x03, 0x50
        /*003a*/ 	.short	0x0000


	//----- nvinfo : EIATTR_MAXREG_COUNT
	.align		4
        /*003c*/ 	.byte	0x03, 0x1b
        /*003e*/ 	.short	0x00ff


	//----- nvinfo : EIATTR_MERCURY_ISA_VERSION
	.align		4
        /*0040*/ 	.byte	0x03, 0x5f
        /*0042*/ 	.short	0x0101


	//----- nvinfo : EIATTR_VRC_CTA_INIT_COUNT
	.align		4
        /*0044*/ 	.byte	0x02, 0x4a
	.zero		1
	.zero		1


	//----- nvinfo : EIATTR_EXIT_INSTR_OFFSETS
	.align		4
        /*0048*/ 	.byte	0x04, 0x1c
        /*004a*/ 	.short	(.L_105 - .L_104)


	//   ....[0]....
.L_104:
        /*004c*/ 	.word	0x00000080


	//   ....[1]....
        /*0050*/ 	.word	0x00000110


	//----- nvinfo : EIATTR_CBANK_PARAM_SIZE
	.align		4
.L_105:
        /*0054*/ 	.byte	0x03, 0x19
        /*0056*/ 	.short	0x0018


	//----- nvinfo : EIATTR_PARAM_CBANK
	.align		4
        /*0058*/ 	.byte	0x04, 0x0a
        /*005a*/ 	.short	(.L_107 - .L_106)
	.align		4
.L_106:
        /*005c*/ 	.word	index@(.nv.constant0._ZN4Mila3Dnn7Compute4Cuda16fast_copy_kernelIhEEvPKT_PS4_m)
        /*0060*/ 	.short	0x0380
        /*0062*/ 	.short	0x0018


	//----- nvinfo : EIATTR_SW_WAR
	.align		4
.L_107:
        /*0064*/ 	.byte	0x04, 0x36
        /*0066*/ 	.short	(.L_109 - .L_108)
.L_108:
        /*0068*/ 	.word	0x00000008
.L_109:


//--------------------- .nv.info._ZN4Mila3Dnn7Compute4Cuda16fast_copy_kernelIaEEvPKT_PS4_m --------------------------
	.section	.nv.info._ZN4Mila3Dnn7Compute4Cuda16fast_copy_kernelIaEEvPKT_PS4_m,"",@"SHT_CUDA_INFO"
	.sectionflags	@""
	.align	4


	//----- nvinfo : EIATTR_CUDA_API_VERSION
	.align		4
        /*0000*/ 	.byte	0x04, 0x37
        /*0002*/ 	.short	(.L_111 - .L_110)
.L_110:
        /*0004*/ 	.word	0x00000082


	//----- nvinfo : EIATTR_KPARAM_INFO
	.align		4
.L_111:
        /*0008*/ 	.byte	0x04, 0x17
        /*000a*/ 	.short	(.L_113 - .L_112)
.L_112:
        /*000c*/ 	.word	0x00000000
        /*0010*/ 	.short	0x0002
        /*0012*/ 	.short	0x0010
        /*0014*/ 	.byte	0x00, 0xf0, 0x21, 0x00


	//----- nvinfo : EIATTR_KPARAM_INFO
	.align		4
.L_113:
        /*0018*/ 	.byte	0x04, 0x17
        /*001a*/ 	.short	(.L_115 - .L_114)
.L_114:
        /*001c*/ 	.word	0x00000000
        /*0020*/ 	.short	0x0001
        /*0022*/ 	.short	0x0008
        /*0024*/ 	.byte	0x00, 0xf5, 0x21, 0x00


	//----- nvinfo : EIATTR_KPARAM_INFO
	.align		4
.L_115:
        /*0028*/ 	.byte	0x04, 0x17
        /*002a*/ 	.short	(.L_117 - .L_116)
.L_116:
        /*002c*/ 	.word	0x00000000
        /*0030*/ 	.short	0x0000
        /*0032*/ 	.short	0x0000
        /*0034*/ 	.byte	0x00, 0xf5, 0x21, 0x00


	//----- nvinfo : EIATTR_SPARSE_MMA_MASK
	.align		4
.L_117:
        /*0038*/ 	.byte	0x03, 0x50
        /*003a*/ 	.short	0x0000


	//----- nvinfo : EIATTR_MAXREG_COUNT
	.align		4
        /*003c*/ 	.byte	0x03, 0x1b
        /*003e*/ 	.short	0x00ff


	//----- nvinfo : EIATTR_MERCURY_ISA_VERSION
	.align		4
        /*0040*/ 	.byte	0x03, 0x5f
        /*0042*/ 	.short	0x0101


	//----- nvinfo : EIATTR_VRC_CTA_INIT_COUNT
	.align		4
        /*0044*/ 	.byte	0x02, 0x4a
	.zero		1
	.zero		1


	//----- nvinfo : EIATTR_EXIT_INSTR_OFFSETS
	.align		4
        /*0048*/ 	.byte	0x04, 0x1c
        /*004a*/ 	.short	(.L_119 - .L_118)


	//   ....[0]....
.L_118:
        /*004c*/ 	.word	0x00000080


	//   ....[1]....
        /*0050*/ 	.word	0x00000110


	//----- nvinfo : EIATTR_CBANK_PARAM_SIZE
	.align		4
.L_119:
        /*0054*/ 	.byte	0x03, 0x19
        /*0056*/ 	.short	0x0018


	//----- nvinfo : EIATTR_PARAM_CBANK
	.align		4
        /*0058*/ 	.byte	0x04, 0x0a
        /*005a*/ 	.short	(.L_121 - .L_120)
	.align		4
.L_120:
        /*005c*/ 	.word	index@(.nv.constant0._ZN4Mila3Dnn7Compute4Cuda16fast_copy_kernelIaEEvPKT_PS4_m)
        /*0060*/ 	.short	0x0380
        /*0062*/ 	.short	0x0018


	//----- nvinfo : EIATTR_SW_WAR
	.align		4
.L_121:
        /*0064*/ 	.byte	0x04, 0x36
        /*0066*/ 	.short	(.L_123 - .L_122)
.L_122:
        /*0068*/ 	.word	0x00000008
.L_123:


//--------------------- .nv.info._ZN4Mila3Dnn7Compute4Cuda16fast_copy_kernelIiEEvPKT_PS4_m --------------------------
	.section	.nv.info._ZN4Mila3Dnn7Compute4Cuda16fast_copy_kernelIiEEvPKT_PS4_m,"",@"SHT_CUDA_INFO"
	.sectionflags	@""
	.align	4


	//----- nvinfo : EIATTR_CUDA_API_VERSION
	.align		4
        /*0000*/ 	.byte	0x04, 0x37
        /*0002*/ 	.short	(.L_125 - .L_124)
.L_124:
        /*0004*/ 	.word	0x00000082


	//----- nvinfo : EIATTR_KPARAM_INFO
	.align		4
.L_125:
        /*0008*/ 	.byte	0x04, 0x17
        /*000a*/ 	.short	(.L_127 - .L_126)
.L_126:
        /*000c*/ 	.word	0x00000000
        /*0010*/ 	.short	0x0002
        /*0012*/ 	.short	0x0010
        /*0014*/ 	.byte	0x00, 0xf0, 0x21, 0x00


	//----- nvinfo : EIATTR_KPARAM_INFO
	.align		4
.L_127:
        /*0018*/ 	.byte	0x04, 0x17
        /*001a*/ 	.short	(.L_129 - .L_128)
.L_128:
        /*001c*/ 	.word	0x00000000
        /*0020*/ 	.short	0x0001
        /*0022*/ 	.short	0x0008
        /*0024*/ 	.byte	0x00, 0xf5, 0x21, 0x00


	//----- nvinfo : EIATTR_KPARAM_INFO
	.align		4
.L_129:
        /*0028*/ 	.byte	0x04, 0x17
        /*002a*/ 	.short	(.L_131 - .L_130)
.L_130:
        /*002c*/ 	.word	0x00000000
        /*0030*/ 	.short	0x0000
        /*0032*/ 	.short	0x0000
        /*0034*/ 	.byte	0x00, 0xf5, 0x21, 0x00


	//----- nvinfo : EIATTR_SPARSE_MMA_MASK
	.align		4
.L_131:
        /*0038*/ 	.byte	0x03, 0x50
        /*003a*/ 	.short	0x0000


	//----- nvinfo : EIATTR_MAXREG_COUNT
	.align		4
        /*003c*/ 	.byte	0x03, 0x1b
        /*003e*/ 	.short	0x00ff


	//----- nvinfo : EIATTR_MERCURY_ISA_VERSION
	.align		4
        /*0040*/ 	.byte	0x03, 0x5f
        /*0042*/ 	.short	0x0101


	//----- nvinfo : EIATTR_VRC_CTA_INIT_COUNT
	.align		4
        /*0044*/ 	.byte	0x02, 0x4a
	.zero		1
	.zero		1


	//----- nvinfo : EIATTR_EXIT_INSTR_OFFSETS
	.align		4
        /*0048*/ 	.byte	0x04, 0x1c
        /*004a*/ 	.short	(.L_133 - .L_132)


	//   ....[0]....
.L_132:
        /*004c*/ 	.word	0x00000150


	//   ....[1]....
        /*0050*/ 	.word	0x00000180


	//   ....[2]....
        /*0054*/ 	.word	0x00000220


	//----- nvinfo : EIATTR_CRS_STACK_SIZE
	.align		4
.L_133:
        /*0058*/ 	.byte	0x04, 0x1e
        /*005a*/ 	.short	(.L_135 - .L_134)
.L_134:
        /*005c*/ 	.word	0x00000000


	//----- nvinfo : EIATTR_CBANK_PARAM_SIZE
	.align		4
.L_135:
        /*0060*/ 	.byte	0x03, 0x19
        /*0062*/ 	.short	0x0018


	//----- nvinfo : EIATTR_PARAM_CBANK
	.align		4
        /*0064*/ 	.byte	0x04, 0x0a
        /*0066*/ 	.short	(.L_137 - .L_136)
	.align		4
.L_136:
        /*0068*/ 	.word	index@(.nv.constant0._ZN4Mila3Dnn7Compute4Cuda16fast_copy_kernelIiEEvPKT_PS4_m)
        /*006c*/ 	.short	0x0380
        /*006e*/ 	.short	0x0018


	//----- nvinfo : EIATTR_SW_WAR
	.align		4
.L_137:
        /*0070*/ 	.byte	0x04, 0x36
        /*0072*/ 	.short	(.L_139 - .L_138)
.L_138:
        /*0074*/ 	.word	0x00000008
.L_139:


//--------------------- .nv.info._ZN4Mila3Dnn7Compute4Cuda16fast_copy_kernelI13__nv_bfloat16EEvPKT_PS5_m --------------------------
	.section	.nv.info._ZN4Mila3Dnn7Compute4Cuda16fast_copy_kernelI13__nv_bfloat16EEvPKT_PS5_m,"",@"SHT_CUDA_INFO"
	.sectionflags	@""
	.align	4


	//----- nvinfo : EIATTR_CUDA_API_VERSION
	.align		4
        /*0000*/ 	.byte	0x04, 0x37
        /*0002*/ 	.short	(.L_141 - .L_140)
.L_140:
        /*0004*/ 	.word	0x00000082


	//----- nvinfo : EIATTR_KPARAM_INFO
	.align		4
.L_141:
        /*0008*/ 	.byte	0x04, 0x17
        /*000a*/ 	.short	(.L_143 - .L_142)
.L_142:
        /*000c*/ 	.word	0x00000000
        /*0010*/ 	.short	0x0002
        /*0012*/ 	.short	0x0010
        /*0014*/ 	.byte	0x00, 0xf0, 0x21, 0x00


	//----- nvinfo : EIATTR_KPARAM_INFO
	.align		4
.L_143:
        /*0018*/ 	.byte	0x04, 0x17
        /*001a*/ 	.short	(.L_145 - .L_144)
.L_144:
        /*001c*/ 	.word	0x00000000
        /*0020*/ 	.short	0x0001
        /*0022*/ 	.short	0x0008
        /*0024*/ 	.byte	0x00, 0xf5, 0x21, 0x00


	//----- nvinfo : EIATTR_KPARAM_INFO
	.align		4
.L_145:
        /*0028*/ 	.byte	0x04, 0x17
        /*002a*/ 	.short	(.L_147 - .L_146)
.L_146:
        /*002c*/ 	.word	0x00000000
        /*0030*/ 	.short	0x0000
        /*0032*/ 	.short	0x0000
        /*0034*/ 	.byte	0x00, 0xf5, 0x21, 0x00


	//----- nvinfo : EIATTR_SPARSE_MMA_MASK
	.align		4
.L_147:
        /*0038*/ 	.byte	0x03, 0x50
        /*003a*/ 	.short	0x0000


	//----- nvinfo : EIATTR_MAXREG_COUNT
	.align		4
        /*003c*/ 	.byte	0x03, 0x1b
        /*003e*/ 	.short	0x00ff


	//----- nvinfo : EIATTR_MERCURY_ISA_VERSION
	.align		4
        /*0040*/ 	.byte	0x03, 0x5f
        /*0042*/ 	.short	0x0101


	//----- nvinfo : EIATTR_VRC_CTA_INIT_COUNT
	.align		4
        /*0044*/ 	.byte	0x02, 0x4a
	.zero		1
	.zero		1


	//----- nvinfo : EIATTR_EXIT_INSTR_OFFSETS
	.align		4
        /*0048*/ 	.byte	0x04, 0x1c
        /*004a*/ 	.short	(.L_149 - .L_148)


	//   ....[0]....
.L_148:
        /*004c*/ 	.word	0x00000080


	//   ....[1]....
        /*0050*/ 	.word	0x00000130


	//----- nvinfo : EIATTR_CBANK_PARAM_SIZE
	.align		4
.L_149:
        /*0054*/ 	.byte	0x03, 0x19
        /*0056*/ 	.short	0x0018


	//----- nvinfo : EIATTR_PARAM_CBANK
	.align		4
        /*0058*/ 	.byte	0x04, 0x0a
        /*005a*/ 	.short	(.L_151 - .L_150)
	.align		4
.L_150:
        /*005c*/ 	.word	index@(.nv.constant0._ZN4Mila3Dnn7Compute4Cuda16fast_copy_kernelI13__nv_bfloat16EEvPKT_PS5_m)
        /*0060*/ 	.short	0x0380
        /*0062*/ 	.short	0x0018


	//----- nvinfo : EIATTR_SW_WAR
	.align		4
.L_151:
        /*0064*/ 	.byte	0x04, 0x36
        /*0066*/ 	.short	(.L_153 - .L_152)
.L_152:
        /*0068*/ 	.word	0x00000008
.L_153:


//--------------------- .nv.info._ZN4Mila3Dnn7Compute4Cuda16fast_copy_kernelI6__halfEEvPKT_PS5_m --------------------------
	.section	.nv.info._ZN4Mila3Dnn7Compute4Cuda16fast_copy_kernelI6__halfEEvPKT_PS5_m,"",@"SHT_CUDA_INFO"
	.sectionflags	@""
	.align	4


	//----- nvinfo : EIATTR_CUDA_API_VERSION
	.align		4
        /*0000*/ 	.byte	0x04, 0x37
        /*0002*/ 	.short	(.L_155 - .L_154)
.L_154:
        /*0004*/ 	.word	0x00000082


	//----- nvinfo : EIATTR_KPARAM_INFO
	.align		4
.L_155:
        /*0008*/ 	.byte	0x04, 0x17
        /*000a*/ 	.short	(.L_157 - .L_156)
.L_156:
        /*000c*/ 	.word	0x00000000
        /*0010*/ 	.short	0x0002
        /*0012*/ 	.short	0x0010
        /*0014*/ 	.byte	0x00, 0xf0, 0x21, 0x00


	//----- nvinfo : EIATTR_KPARAM_INFO
	.align		4
.L_157:
        /*0018*/ 	.byte	0x04, 0x17
        /*001a*/ 	.short	(.L_159 - .L_158)
.L_158:
        /*001c*/ 	.word	0x00000000
        /*0020*/ 	.short	0x0001
        /*0022*/ 	.short	0x0008
        /*0024*/ 	.byte	0x00, 0xf5, 0x21, 0x00


	//----- nvinfo : EIATTR_KPARAM_INFO
	.align		4
.L_159:
        /*0028*/ 	.byte	0x04, 0x17
        /*002a*/ 	.short	(.L_161 - .L_160)
.L_160:
        /*002c*/ 	.word	0x00000000
        /*0030*/ 	.short	0x0000
        /*0032*/ 	.short	0x0000
        /*0034*/ 	.byte	0x00, 0xf5, 0x21, 0x00


	//----- nvinfo : EIATTR_SPARSE_MMA_MASK
	.align		4
.L_161:
        /*0038*/ 	.byte	0x03, 0x50
        /*003a*/ 	.short	0x0000


	//----- nvinfo : EIATTR_MAXREG_COUNT
	.align		4
        /*003c*/ 	.byte	0x03, 0x1b
        /*003e*/ 	.short	0x00ff


	//----- nvinfo : EIATTR_MERCURY_ISA_VERSION
	.align		4
        /*0040*/ 	.byte	0x03, 0x5f
        /*0042*/ 	.short	0x0101


	//----- nvinfo : EIATTR_VRC_CTA_INIT_COUNT
	.align		4
        /*0044*/ 	.byte	0x02, 0x4a
	.zero		1
	.zero		1


	//----- nvinfo : EIATTR_EXIT_INSTR_OFFSETS
	.align		4
        /*0048*/ 	.byte	0x04, 0x1c
        /*004a*/ 	.short	(.L_163 - .L_162)


	//   ....[0]....
.L_162:
        /*004c*/ 	.word	0x00000080


	//   ....[1]....
        /*0050*/ 	.word	0x00000130


	//----- nvinfo : EIATTR_CBANK_PARAM_SIZE
	.align		4
.L_163:
        /*0054*/ 	.byte	0x03, 0x19
        /*0056*/ 	.short	0x0018


	//----- nvinfo : EIATTR_PARAM_CBANK
	.align		4
        /*0058*/ 	.byte	0x04, 0x0a
        /*005a*/ 	.short	(.L_165 - .L_164)
	.align		4
.L_164:
        /*005c*/ 	.word	index@(.nv.constant0._ZN4Mila3Dnn7Compute4Cuda16fast_copy_kernelI6__halfEEvPKT_PS5_m)
        /*0060*/ 	.short	0x0380
        /*0062*/ 	.short	0x0018


	//----- nvinfo : EIATTR_SW_WAR
	.align		4
.L_165:
        /*0064*/ 	.byte	0x04, 0x36
        /*0066*/ 	.short	(.L_167 - .L_166)
.L_166:
        /*0068*/ 	.word	0x00000008
.L_167:


//--------------------- .nv.info._ZN4Mila3Dnn7Compute4Cuda16fast_copy_kernelIfEEvPKT_PS4_m --------------------------
	.section	.nv.info._ZN4Mila3Dnn7Compute4Cuda16fast_copy_kernelIfEEvPKT_PS4_m,"",@"SHT_CUDA_INFO"
	.sectionflags	@""
	.align	4


	//----- nvinfo : EIATTR_CUDA_API_VERSION
	.align		4
        /*0000*/ 	.byte	0x04, 0x37
        /*0002*/ 	.short	(.L_169 - .L_168)
.L_168:
        /*0004*/ 	.word	0x00000082


	//----- nvinfo : EIATTR_KPARAM_INFO
	.align		4
.L_169:
        /*0008*/ 	.byte	0x04, 0x17
        /*000a*/ 	.short	(.L_171 - .L_170)
.L_170:
        /*000c*/ 	.word	0x00000000
        /*0010*/ 	.short	0x0002
        /*0012*/ 	.short	0x0010
        /*0014*/ 	.byte	0x00, 0xf0, 0x21, 0x00


	//----- nvinfo : EIATTR_KPARAM_INFO
	.align		4
.L_171:
        /*0018*/ 	.byte	0x04, 0x17
        /*001a*/ 	.short	(.L_173 - .L_172)
.L_172:
        /*001c*/ 	.word	0x00000000
        /*0020*/ 	.short	0x0001
        /*0022*/ 	.short	0x0008
        /*0024*/ 	.byte	0x00, 0xf5, 0x21, 0x00


	//----- nvinfo : EIATTR_KPARAM_INFO
	.align		4
.L_173:
        /*0028*/ 	.byte	0x04, 0x17
        /*002a*/ 	.short	(.L_175 - .L_174)
.L_174:
        /*002c*/ 	.word	0x00000000
        /*0030*/ 	.short	0x0000
        /*0032*/ 	.short	0x0000
        /*0034*/ 	.byte	0x00, 0xf5, 0x21, 0x00


	//----- nvinfo : EIATTR_SPARSE_MMA_MASK
	.align		4
.L_175:
        /*0038*/ 	.byte	0x03, 0x50
        /*003a*/ 	.short	0x0000


	//----- nvinfo : EIATTR_MAXREG_COUNT
	.align		4
        /*003c*/ 	.byte	0x03, 0x1b
        /*003e*/ 	.short	0x00ff


	//----- nvinfo : EIATTR_MERCURY_ISA_VERSION
	.align		4
        /*0040*/ 	.byte	0x03, 0x5f
        /*0042*/ 	.short	0x0101


	//----- nvinfo : EIATTR_VRC_CTA_INIT_COUNT
	.align		4
        /*0044*/ 	.byte	0x02, 0x4a
	.zero		1
	.zero		1


	//----- nvinfo : EIATTR_EXIT_INSTR_OFFSETS
	.align		4
        /*0048*/ 	.byte	0x04, 0x1c
        /*004a*/ 	.short	(.L_177 - .L_176)


	//   ....[0]....
.L_176:
        /*004c*/ 	.word	0x00000150


	//   ....[1]....
        /*0050*/ 	.word	0x00000180


	//   ....[2]....
        /*0054*/ 	.word	0x00000220


	//----- nvinfo : EIATTR_CRS_STACK_SIZE
	.align		4
.L_177:
        /*0058*/ 	.byte	0x04, 0x1e
        /*005a*/ 	.short	(.L_179 - .L_178)
.L_178:
        /*005c*/ 	.word	0x00000000


	//----- nvinfo : EIATTR_CBANK_PARAM_SIZE
	.align		4
.L_179:
        /*0060*/ 	.byte	0x03, 0x19
        /*0062*/ 	.short	0x0018


	//----- nvinfo : EIATTR_PARAM_CBANK
	.align		4
        /*0064*/ 	.byte	0x04, 0x0a
        /*0066*/ 	.short	(.L_181 - .L_180)
	.align		4
.L_180:
        /*0068*/ 	.word	index@(.nv.constant0._ZN4Mila3Dnn7Compute4Cuda16fast_copy_kernelIfEEvPKT_PS4_m)
        /*006c*/ 	.short	0x0380
        /*006e*/ 	.short	0x0018


	//----- nvinfo : EIATTR_SW_WAR
	.align		4
.L_181:
        /*0070*/ 	.byte	0x04, 0x36
        /*0072*/ 	.short	(.L_183 - .L_182)
.L_182:
        /*0074*/ 	.word	0x00000008
.L_183:


//--------------------- .nv.info._ZN4Mila3Dnn7Compute4Cuda19convert_copy_kernelIi6__halfEEvPKT_PT0_m --------------------------
	.section	.nv.info._ZN4Mila3Dnn7Compute4Cuda19convert_copy_kernelIi6__halfEEvPKT_PT0_m,"",@"SHT_CUDA_INFO"
	.sectionflags	@""
	.align	4


	//----- nvinfo : EIATTR_CUDA_API_VERSION
	.align		4
        /*0000*/ 	.byte	0x04, 0x37
        /*0002*/ 	.short	(.L_185 - .L_184)
.L_184:
        /*0004*/ 	.word	0x00000082


	//----- nvinfo : EIATTR_KPARAM_INFO
	.align		4
.L_185:
        /*0008*/ 	.byte	0x04, 0x17
        /*000a*/ 	.short	(.L_187 - .L_186)
.L_186:
        /*000c*/ 	.word	0x00000000
        /*0010*/ 	.short	0x0002
        /*0012*/ 	.short	0x0010
        /*0014*/ 	.byte	0x00, 0xf0, 0x21, 0x00


	//----- nvinfo : EIATTR_KPARAM_INFO
	.align		4
.L_187:
        /*0018*/ 	.byte	0x04, 0x17
        /*001a*/ 	.short	(.L_189 - .L_188)
.L_188:
        /*001c*/ 	.word	0x00000000
        /*0020*/ 	.short	0x0001
        /*0022*/ 	.short	0x0008
        /*0024*/ 	.byte	0x00, 0xf5, 0x21, 0x00


	//----- nvinfo : EIATTR_KPARAM_INFO
	.align		4
.L_189:
        /*0028*/ 	.byte	0x04, 0x17
        /*002a*/ 	.short	(.L_191 - .L_190)
.L_190:
        /*002c*/ 	.word	0x00000000
        /*0030*/ 	.short	0x0000
        /*0032*/ 	.short	0x0000
        /*0034*/ 	.byte	0x00, 0xf5, 0x21, 0x00


	//----- nvinfo : EIATTR_SPARSE_MMA_MASK
	.align		4
.L_191:
        /*0038*/ 	.byte	0x03, 0x50
        /*003a*/ 	.short	0x0000


	//----- nvinfo : EIATTR_MAXREG_COUNT
	.align		4
        /*003c*/ 	.byte	0x03, 0x1b
        /*003e*/ 	.short	0x00ff


	//----- nvinfo : EIATTR_MERCURY_ISA_VERSION
	.align		4
        /*0040*/ 	.byte	0x03, 0x5f
        /*0042*/ 	.short	0x0101


	//----- nvinfo : EIATTR_VRC_CTA_INIT_COUNT
	.align		4
        /*0044*/ 	.byte	0x02, 0x4a
	.zero		1
	.zero		1


	//----- nvinfo : EIATTR_EXIT_INSTR_OFFSETS
	.align		4
        /*0048*/ 	.byte	0x04, 0x1c
        /*004a*/ 	.short	(.L_193 - .L_192)


	//   ....[0]....
.L_192:
        /*004c*/ 	.word	0x00000080


	//   ....[1]....
        /*0050*/ 	.word	0x00000130


	//----- nvinfo : EIATTR_CBANK_PARAM_SIZE
	.align		4
.L_193:
        /*0054*/ 	.byte	0x03, 0x19
        /*0056*/ 	.short	0x0018


	//----- nvinfo : EIATTR_PARAM_CBANK
	.align		4
        /*0058*/ 	.byte	0x04, 0x0a
        /*005a*/ 	.short	(.L_195 - .L_194)
	.align		4
.L_194:
        /*005c*/ 	.word	index@(.nv.constant0._ZN4Mila3Dnn7Compute4Cuda19convert_copy_kernelIi6__halfEEvPKT_PT0_m)
        /*0060*/ 	.short	0x0380
        /*0062*/ 	.short	0x0018


	//----- nvinfo : EIATTR_SW_WAR
	.align		4
.L_195:
        /*0064*/ 	.byte	0x04, 0x36
        /*0066*/ 	.short	(.L_197 - .L_196)
.L_196:
        /*0068*/ 	.word	0x00000008
.L_197:


//--------------------- .nv.info._ZN4Mila3Dnn7Compute4Cuda19convert_copy_kernelI6__halfiEEvPKT_PT0_m --------------------------
	.section	.nv.info._ZN4Mila3Dnn7Compute4Cuda19convert_copy_kernelI6__halfiEEvPKT_PT0_m,"",@"SHT_CUDA_INFO"
	.sectionflags	@""
	.align	4


	//----- nvinfo : EIATTR_CUDA_API_VERSION
	.align		4
        /*0000*/ 	.byte	0x04, 0x37
        /*0002*/ 	.short	(.L_199 - .L_198)
.L_198:
        /*0004*/ 	.word	0x00000082


	//----- nvinfo : EIATTR_KPARAM_INFO
	.align		4
.L_199:
        /*0008*/ 	.byte	0x04, 0x17
        /*000a*/ 	.short	(.L_201 - .L_200)
.L_200:
        /*000c*/ 	.word	0x00000000
        /*0010*/ 	.short	0x0002
        /*0012*/ 	.short	0x0010
        /*0014*/ 	.byte	0x00, 0xf0, 0x21, 0x00


	//----- nvinfo : EIATTR_KPARAM_INFO
	.align		4
.L_201:
        /*0018*/ 	.byte	0x04, 0x17
        /*001a*/ 	.short	(.L_203 - .L_202)
.L_202:
        /*001c*/ 	.word	0x00000000
        /*0020*/ 	.short	0x0001
        /*0022*/ 	.short	0x0008
        /*0024*/ 	.byte	0x00, 0xf5, 0x21, 0x00


	//----- nvinfo : EIATTR_KPARAM_INFO
	.align		4
.L_203:
        /*0028*/ 	.byte	0x04, 0x17
        /*002a*/ 	.short	(.L_205 - .L_204)
.L_204:
        /*002c*/ 	.word	0x00000000
        /*0030*/ 	.short	0x0000
        /*0032*/ 	.short	0x0000
        /*0034*/ 	.byte	0x00, 0xf5, 0x21, 0x00


	//----- nvinfo : EIATTR_SPARSE_MMA_MASK
	.align		4
.L_205:
        /*0038*/ 	.byte	0x03, 0x50
        /*003a*/ 	.short	0x0000


	//----- nvinfo : EIATTR_MAXREG_COUNT
	.align		4
        /*003c*/ 	.byte	0x03, 0x1b
        /*003e*/ 	.short	0x00ff


	//----- nvinfo : EIATTR_MERCURY_ISA_VERSION
	.align		4
        /*0040*/ 	.byte	0x03, 0x5f
        /*0042*/ 	.short	0x0101


	//----- nvinfo : EIATTR_VRC_CTA_INIT_COUNT
	.align		4
        /*0044*/ 	.byte	0x02, 0x4a
	.zero		1
	.zero		1


	//----- nvinfo : EIATTR_EXIT_INSTR_OFFSETS
	.align		4
        /*0048*/ 	.byte	0x04, 0x1c
        /*004a*/ 	.short	(.L_207 - .L_206)


	//   ....[0]....
.L_206:
        /*004c*/ 	.word	0x00000080


	//   ....[1]....
        /*0050*/ 	.word	0x00000120


	//----- nvinfo : EIATTR_CBANK_PARAM_SIZE
	.align		4
.L_207:
        /*0054*/ 	.byte	0x03, 0x19
        /*0056*/ 	.short	0x0018


	//----- nvinfo : EIATTR_PARAM_CBANK
	.align		4
        /*0058*/ 	.byte	0x04, 0x0a
        /*005a*/ 	.short	(.L_209 - .L_208)
	.align		4
.L_208:
        /*005c*/ 	.word	index@(.nv.constant0._ZN4Mila3Dnn7Compute4Cuda19convert_copy_kernelI6__halfiEEvPKT_PT0_m)
        /*0060*/ 	.short	0x0380
        /*0062*/ 	.short	0x0018


	//----- nvinfo : EIATTR_SW_WAR
	.align		4
.L_209:
        /*0064*/ 	.byte	0x04, 0x36
        /*0066*/ 	.short	(.L_211 - .L_210)
.L_210:
        /*0068*/ 	.word	0x00000008
.L_211:


//--------------------- .nv.info._ZN4Mila3Dnn7Compute4Cuda19convert_copy_kernelIifEEvPKT_PT0_m --------------------------
	.section	.nv.info._ZN4Mila3Dnn7Compute4Cuda19convert_copy_kernelIifEEvPKT_PT0_m,"",@"SHT_CUDA_INFO"
	.sectionflags	@""
	.align	4


	//----- nvinfo : EIATTR_CUDA_API_VERSION
	.align		4
        /*0000*/ 	.byte	0x04, 0x37
        /*0002*/ 	.short	(.L_213 - .L_212)
.L_212:
        /*0004*/ 	.word	0x00000082


	//----- nvinfo : EIATTR_KPARAM_INFO
	.align		4
.L_213:
        /*0008*/ 	.byte	0x04, 0x17
        /*000a*/ 	.short	(.L_215 - .L_214)
.L_214:
        /*000c*/ 	.word	0x00000000
        /*0010*/ 	.short	0x0002
        /*0012*/ 	.short	0x0010
        /*0014*/ 	.byte	0x00, 0xf0, 0x21, 0x00


	//----- nvinfo : EIATTR_KPARAM_INFO
	.align		4
.L_215:
        /*0018*/ 	.byte	0x04, 0x17
        /*001a*/ 	.short	(.L_217 - .L_216)
.L_216:
        /*001c*/ 	.word	0x00000000
        /*0020*/ 	.short	0x0001
        /*0022*/ 	.short	0x0008
        /*0024*/ 	.byte	0x00, 0xf5, 0x21, 0x00


	//----- nvinfo : EIATTR_KPARAM_INFO
	.align		4
.L_217:
        /*0028*/ 	.byte	0x04, 0x17
        /*002a*/ 	.short	(.L_219 - .L_218)
.L_218:
        /*002c*/ 	.word	0x00000000
        /*0030*/ 	.short	0x0000
        /*0032*/ 	.short	0x0000
        /*0034*/ 	.byte	0x00, 0xf5, 0x21, 0x00


	//----- nvinfo : EIATTR_SPARSE_MMA_MASK
	.align		4
.L_219:
        /*0038*/ 	.byte	0x03, 0x50
        /*003a*/ 	.short	0x0000


	//----- nvinfo : EIATTR_MAXREG_COUNT
	.align		4
        /*003c*/ 	.byte	0x03, 0x1b
        /*003e*/ 	.short	0x00ff


	//----- nvinfo : EIATTR_MERCURY_ISA_VERSION
	.align		4
        /*0040*/ 	.byte	0x03, 0x5f
        /*0042*/ 	.short	0x0101


	//----- nvinfo : EIATTR_VRC_CTA_INIT_COUNT
	.align		4
        /*0044*/ 	.byte	0x02, 0x4a
	.zero		1
	.zero		1


	//----- nvinfo : EIATTR_EXIT_INSTR_OFFSETS
	.align		4
        /*0048*/ 	.byte	0x04, 0x1c
        /*004a*/ 	.short	(.L_221 - .L_220)


	//   ....[0]....
.L_220:
        /*004c*/ 	.word	0x00000080


	//   ....[1]....
        /*0050*/ 	.word	0x00000140


	//----- nvinfo : EIATTR_CBANK_PARAM_SIZE
	.align		4
.L_221:
        /*0054*/ 	.byte	0x03, 0x19
        /*0056*/ 	.short	0x0018


	//----- nvinfo : EIATTR_PARAM_CBANK
	.align		4
        /*0058*/ 	.byte	0x04, 0x0a
        /*005a*/ 	.short	(.L_223 - .L_222)
	.align		4
.L_222:
        /*005c*/ 	.word	index@(.nv.constant0._ZN4Mila3Dnn7Compute4Cuda19convert_copy_kernelIifEEvPKT_PT0_m)
        /*0060*/ 	.short	0x0380
        /*0062*/ 	.short	0x0018


	//----- nvinfo : EIATTR_SW_WAR
	.align		4
.L_223:
        /*0064*/ 	.byte	0x04, 0x36
        /*0066*/ 	.short	(.L_225 - .L_224)
.L_224:
        /*0068*/ 	.word	0x00000008
.L_225:


//--------------------- .nv.info._ZN4Mila3Dnn7Compute4Cuda19convert_copy_kernelIfiEEvPKT_PT0_m --------------------------
	.section	.nv.info._ZN4Mila3Dnn7Compute4Cuda19convert_copy_kernelIfiEEvPKT_PT0_m,"",@"SHT_CUDA_INFO"
	.sectionflags	@""
	.align	4


	//----- nvinfo : EIATTR_CUDA_API_VERSION
	.align		4
        /*0000*/ 	.byte	0x04, 0x37
        /*0002*/ 	.short	(.L_227 - .L_226)
.L_226:
        /*0004*/ 	.word	0x00000082


	//----- nvinfo : EIATTR_KPARAM_INFO
	.align		4
.L_227:
        /*0008*/ 	.byte	0x04, 0x17
        /*000a*/ 	.short	(.L_229 - .L_228)
.L_228:
        /*000c*/ 	.word	0x00000000
        /*0010*/ 	.short	0x0002
        /*0012*/ 	.short	0x0010
        /*0014*/ 	.byte	0x00, 0xf0, 0x21, 0x00


	//----- nvinfo : EIATTR_KPARAM_INFO
	.align		4
.L_229:
        /*0018*/ 	.byte	0x04, 0x17
        /*001a*/ 	.short	(.L_231 - .L_230)
.L_230:
        /*001c*/ 	.word	0x00000000
        /*0020*/ 	.short	0x0001
        /*0022*/ 	.short	0x0008
        /*0024*/ 	.byte	0x00, 0xf5, 0x21, 0x00


	//----- nvinfo : EIATTR_KPARAM_INFO
	.align		4
.L_231:
        /*0028*/ 	.byte	0x04, 0x17
        /*002a*/ 	.short	(.L_233 - .L_232)
.L_232:
        /*002c*/ 	.word	0x00000000
        /*0030*/ 	.short	0x0000
        /*0032*/ 	.short	0x0000
        /*0034*/ 	.byte	0x00, 0xf5, 0x21, 0x00


	//----- nvinfo : EIATTR_SPARSE_MMA_MASK
	.align		4
.L_233:
        /*0038*/ 	.byte	0x03, 0x50
        /*003a*/ 	.short	0x0000


	//----- nvinfo : EIATTR_MAXREG_COUNT
	.align		4
        /*003c*/ 	.byte	0x03, 0x1b
        /*003e*/ 	.short	0x00ff


	//----- nvinfo : EIATTR_MERCURY_ISA_VERSION
	.align		4
        /*0040*/ 	.byte	0x03, 0x5f
        /*0042*/ 	.short	0x0101


	//----- nvinfo : EIATTR_VRC_CTA_INIT_COUNT
	.align		4
        /*0044*/ 	.byte	0x02, 0x4a
	.zero		1
	.zero		1


	//----- nvinfo : EIATTR_EXIT_INSTR_OFFSETS
	.align		4
        /*0048*/ 	.byte	0x04, 0x1c
        /*004a*/ 	.short	(.L_235 - .L_234)


	//   ....[0]....
.L_234:
        /*004c*/ 	.word	0x00000080


	//   ....[1]....
        /*0050*/ 	.word	0x00000140


	//----- nvinfo : EIATTR_CBANK_PARAM_SIZE
	.align		4
.L_235:
        /*0054*/ 	.byte	0x03, 0x19
        /*0056*/ 	.short	0x0018


	//----- nvinfo : EIATTR_PARAM_CBANK
	.align		4
        /*0058*/ 	.byte	0x04, 0x0a
        /*005a*/ 	.short	(.L_237 - .L_236)
	.align		4
.L_236:
        /*005c*/ 	.word	index@(.nv.constant0._ZN4Mila3Dnn7Compute4Cuda19convert_copy_kernelIfiEEvPKT_PT0_m)
        /*0060*/ 	.short	0x0380
        /*0062*/ 	.short	0x0018


	//----- nvinfo : EIATTR_SW_WAR
	.align		4
.L_237:
        /*0064*/ 	.byte	0x04, 0x36
        /*0066*/ 	.short	(.L_239 - .L_238)
.L_238:
        /*0068*/ 	.word	0x00000008
.L_239:


//--------------------- .nv.info._ZN4Mila3Dnn7Compute4Cuda19convert_copy_kernelI13__nv_bfloat166__halfEEvPKT_PT0_m --------------------------
	.section	.nv.info._ZN4Mila3Dnn7Compute4Cuda19convert_copy_kernelI13__nv_bfloat166__halfEEvPKT_PT0_m,"",@"SHT_CUDA_INFO"
	.sectionflags	@""
	.align	4


	//----- nvinfo : EIATTR_CUDA_API_VERSION
	.align		4
        /*0000*/ 	.byte	0x04, 0x37
        /*0002*/ 	.short	(.L_241 - .L_240)
.L_240:
        /*0004*/ 	.word	0x00000082


	//----- nvinfo : EIATTR_KPARAM_INFO
	.align		4
.L_241:
        /*0008*/ 	.byte	0x04, 0x17
        /*000a*/ 	.short	(.L_243 - .L_242)
.L_242:
        /*000c*/ 	.word	0x00000000
        /*0010*/ 	.short	0x0002
        /*0012*/ 	.short	0x0010
        /*0014*/ 	.byte	0x00, 0xf0, 0x21, 0x00


	//----- nvinfo : EIATTR_KPARAM_INFO
	.align		4
.L_243:
        /*0018*/ 	.byte	0x04, 0x17
        /*001a*/ 	.short	(.L_245 - .L_244)
.L_244:
        /*001c*/ 	.word	0x00000000
        /*0020*/ 	.short	0x0001
        /*0022*/ 	.short	0x0008
        /*0024*/ 	.byte	0x00, 0xf5, 0x21, 0x00


	//----- nvinfo : EIATTR_KPARAM_INFO
	.align		4
.L_245:
        /*0028*/ 	.byte	0x04, 0x17
        /*002a*/ 	.short	(.L_247 - .L_246)
.L_246:
        /*002c*/ 	.word	0x00000000
        /*0030*/ 	.short	0x0000
        /*0032*/ 	.short	0x0000
        /*0034*/ 	.byte	0x00, 0xf5, 0x21, 0x00


	//----- nvinfo : EIATTR_SPARSE_MMA_MASK
	.align		4
.L_247:
        /*0038*/ 	.byte	0x03, 0x50
        /*003a*/ 	.short	0x0000


	//----- nvinfo : EIATTR_MAXREG_COUNT
	.align		4
        /*003c*/ 	.byte	0x03, 0x1b
        /*003e*/ 	.short	0x00ff


	//----- nvinfo : EIATTR_MERCURY_ISA_VERSION
	.align		4
        /*0040*/ 	.byte	0x03, 0x5f
        /*0042*/ 	.short	0x0101


	//----- nvinfo : EIATTR_VRC_CTA_INIT_COUNT
	.align		4
        /*0044*/ 	.byte	0x02, 0x4a
	.zero		1
	.zero		1


	//----- nvinfo : EIATTR_EXIT_INSTR_OFFSETS
	.align		4
        /*0048*/ 	.byte	0x04, 0x1c
        /*004a*/ 	.short	(.L_249 - .L_248)


	//   ....[0]....
.L_248:
        /*004c*/ 	.word	0x00000080


	//   ....[1]....
        /*0050*/ 	.word	0x00000150


	//----- nvinfo : EIATTR_CBANK_PARAM_SIZE
	.align		4
.L_249:
        /*0054*/ 	.byte	0x03, 0x19
        /*0056*/ 	.short	0x0018


	//----- nvinfo : EIATTR_PARAM_CBANK
	.align		4
        /*0058*/ 	.byte	0x04, 0x0a
        /*005a*/ 	.short	(.L_251 - .L_250)
	.align		4
.L_250:
        /*005c*/ 	.word	index@(.nv.constant0._ZN4Mila3Dnn7Compute4Cuda19convert_copy_kernelI13__nv_bfloat166__halfEEvPKT_PT0_m)
        /*0060*/ 	.short	0x0380
        /*0062*/ 	.short	0x0018


	//----- nvinfo : EIATTR_SW_WAR
	.align		4
.L_251:
        /*0064*/ 	.byte	0x04, 0x36
        /*0066*/ 	.short	(.L_253 - .L_252)
.L_252:
        /*0068*/ 	.word	0x00000008
.L_253:


//--------------------- .nv.info._ZN4Mila3Dnn7Compute4Cuda19convert_copy_kernelI6__half13__nv_bfloat16EEvPKT_PT0_m --------------------------
	.section	.nv.info._ZN4Mila3Dnn7Compute4Cuda19convert_copy_kernelI6__half13__nv_bfloat16EEvPKT_PT0_m,"",@"SHT_CUDA_INFO"
	.sectionflags	@""
	.align	4


	//----- nvinfo : EIATTR_CUDA_API_VERSION
	.align		4
        /*0000*/ 	.byte	0x04, 0x37
        /*0002*/ 	.short	(.L_255 - .L_254)
.L_254:
        /*0004*/ 	.word	0x00000082


	//----- nvinfo : EIATTR_KPARAM_INFO
	.align		4
.L_255:
        /*0008*/ 	.byte	0x04, 0x17
        /*000a*/ 	.short	(.L_257 - .L_256)
.L_256:
        /*000c*/ 	.word	0x00000000
        /*0010*/ 	.short	0x0002
        /*0012*/ 	.short	0x0010
        /*0014*/ 	.byte	0x00, 0xf0, 0x21, 0x00


	//----- nvinfo : EIATTR_KPARAM_INFO
	.align		4
.L_257:
        /*0018*/ 	.byte	0x04, 0x17
        /*001a*/ 	.short	(.L_259 - .L_258)
.L_258:
        /*001c*/ 	.word	0x00000000
        /*0020*/ 	.short	0x0001
        /*0022*/ 	.short	0x0008
        /*0024*/ 	.byte	0x00, 0xf5, 0x21, 0x00


	//----- nvinfo : EIATTR_KPARAM_INFO
	.align		4
.L_259:
        /*0028*/ 	.byte	0x04, 0x17
        /*002a*/ 	.short	(.L_261 - .L_260)
.L_260:
        /*002c*/ 	.word	0x00000000
        /*0030*/ 	.short	0x0000
        /*0032*/ 	.short	0x0000
        /*0034*/ 	.byte	0x00, 0xf5, 0x21, 0x00


	//----- nvinfo : EIATTR_SPARSE_MMA_MASK
	.align		4
.L_261:
        /*0038*/ 	.byte	0x03, 0x50
        /*003a*/ 	.short	0x0000


	//----- nvinfo : EIATTR_MAXREG_COUNT
	.align		4
        /*003c*/ 	.byte	0x03, 0x1b
        /*003e*/ 	.short	0x00ff


	//----- nvinfo : EIATTR_MERCURY_ISA_VERSION
	.align		4
        /*0040*/ 	.byte	0x03, 0x5f
        /*0042*/ 	.short	0x0101


	//----- nvinfo : EIATTR_VRC_CTA_INIT_COUNT
	.align		4
        /*0044*/ 	.byte	0x02, 0x4a
	.zero		1
	.zero		1


	//----- nvinfo : EIATTR_EXIT_INSTR_OFFSETS
	.align		4
        /*0048*/ 	.byte	0x04, 0x1c
        /*004a*/ 	.short	(.L_263 - .L_262)


	//   ....[0]....
.L_262:
        /*004c*/ 	.word	0x00000080


	//   ....[1]....
        /*0050*/ 	.word	0x00000150


	//----- nvinfo : EIATTR_CBANK_PARAM_SIZE
	.align		4
.L_263:
        /*0054*/ 	.byte	0x03, 0x19
        /*0056*/ 	.short	0x0018


	//----- nvinfo : EIATTR_PARAM_CBANK
	.align		4
        /*0058*/ 	.byte	0x04, 0x0a
        /*005a*/ 	.short	(.L_265 - .L_264)
	.align		4
.L_264:
        /*005c*/ 	.word	index@(.nv.constant0._ZN4Mila3Dnn7Compute4Cuda19convert_copy_kernelI6__half13__nv_bfloat16EEvPKT_PT0_m)
        /*0060*/ 	.short	0x0380
        /*0062*/ 	.short	0x0018


	//----- nvinfo : EIATTR_SW_WAR
	.align		4
.L_265:
        /*0064*/ 	.byte	0x04, 0x36
        /*0066*/ 	.short	(.L_267 - .L_266)
.L_266:
        /*0068*/ 	.word	0x00000008
.L_267:


//--------------------- .nv.info._ZN4Mila3Dnn7Compute4Cuda19convert_copy_kernelI13__nv_bfloat16fEEvPKT_PT0_m --------------------------
	.section	.nv.info._ZN4Mila3Dnn7Compute4Cuda19convert_copy_kernelI13__nv_bfloat16fEEvPKT_PT0_m,"",@"SHT_CUDA_INFO"
	.sectionflags	@""
	.align	4


	//----- nvinfo : EIATTR_CUDA_API_VERSION
	.align		4
        /*0000*/ 	.byte	0x04, 0x37
        /*0002*/ 	.short	(.L_269 - .L_268)
.L_268:
        /*0004*/ 	.word	0x00000082


	//----- nvinfo : EIATTR_KPARAM_INFO
	.align		4
.L_269:
        /*0008*/ 	.byte	0x04, 0x17
        /*000a*/ 	.short	(.L_271 - .L_270)
.L_270:
        /*000c*/ 	.word	0x00000000
        /*0010*/ 	.short	0x0002
        /*0012*/ 	.short	0x0010
        /*0014*/ 	.byte	0x00, 0xf0, 0x21, 0x00


	//----- nvinfo : EIATTR_KPARAM_INFO
	.align		4
.L_271:
        /*0018*/ 	.byte	0x04, 0x17
        /*001a*/ 	.short	(.L_273 - .L_272)
.L_272:
        /*001c*/ 	.word	0x00000000
        /*0020*/ 	.short	0x0001
        /*0022*/ 	.short	0x0008
        /*0024*/ 	.byte	0x00, 0xf5, 0x21, 0x00


	//----- nvinfo : EIATTR_KPARAM_INFO
	.align		4
.L_273:
        /*0028*/ 	.byte	0x04, 0x17
        /*002a*/ 	.short	(.L_275 - .L_274)
.L_274:
        /*002c*/ 	.word	0x00000000
        /*0030*/ 	.short	0x0000
        /*0032*/ 	.short	0x0000
        /*0034*/ 	.byte	0x00, 0xf5, 0x21, 0x00


	//----- nvinfo : EIATTR_SPARSE_MMA_MASK
	.align		4
.L_275:
        /*0038*/ 	.byte	0x03, 0x50
        /*003a*/ 	.short	0x0000


	//----- nvinfo : EIATTR_MAXREG_COUNT
	.align		4
        /*003c*/ 	.byte	0x03, 0x1b
        /*003e*/ 	.short	0x00ff


	//----- nvinfo : EIATTR_MERCURY_ISA_VERSION
	.align		4
        /*0040*/ 	.byte	0x03, 0x5f
        /*0042*/ 	.short	0x0101


	//----- nvinfo : EIATTR_VRC_CTA_INIT_COUNT
	.align		4
        /*0044*/ 	.byte	0x02, 0x4a
	.zero		1
	.zero		1


	//----- nvinfo : EIATTR_EXIT_INSTR_OFFSETS
	.align		4
        /*0048*/ 	.byte	0x04, 0x1c
        /*004a*/ 	.short	(.L_277 - .L_276)


	//   ....[0]....
.L_276:
        /*004c*/ 	.word	0x00000080


	//   ....[1]....
        /*0050*/ 	.word	0x00000120


	//----- nvinfo : EIATTR_CBANK_PARAM_SIZE
	.align		4
.L_277:
        /*0054*/ 	.byte	0x03, 0x19
        /*0056*/ 	.short	0x0018


	//----- nvinfo : EIATTR_PARAM_CBANK
	.align		4
        /*0058*/ 	.byte	0x04, 0x0a
        /*005a*/ 	.short	(.L_279 - .L_278)
	.align		4
.L_278:
        /*005c*/ 	.word	index@(.nv.constant0._ZN4Mila3Dnn7Compute4Cuda19convert_copy_kernelI13__nv_bfloat16fEEvPKT_PT0_m)
        /*0060*/ 	.short	0x0380
        /*0062*/ 	.short	0x0018


	//----- nvinfo : EIATTR_SW_WAR
	.align		4
.L_279:
        /*0064*/ 	.byte	0x04, 0x36
        /*0066*/ 	.short	(.L_281 - .L_280)
.L_280:
        /*0068*/ 	.word	0x00000008
.L_281:


//--------------------- .nv.info._ZN4Mila3Dnn7Compute4Cuda19convert_copy_kernelIf13__nv_bfloat16EEvPKT_PT0_m --------------------------
	.section	.nv.info._ZN4Mila3Dnn7Compute4Cuda19convert_copy_kernelIf13__nv_bfloat16EEvPKT_PT0_m,"",@"SHT_CUDA_INFO"
	.sectionflags	@""
	.align	4


	//----- nvinfo : EIATTR_CUDA_API_VERSION
	.align		4
        /*0000*/ 	.byte	0x04, 0x37
        /*0002*/ 	.short	(.L_283 - .L_282)
.L_282:
        /*0004*/ 	.word	0x00000082


	//----- nvinfo : EIATTR_KPARAM_INFO
	.align		4
.L_283:
        /*0008*/ 	.byte	0x04, 0x17
        /*000a*/ 	.short	(.L_285 - .L_284)
.L_284:
        /*000c*/ 	.word	0x00000000
        /*0010*/ 	.short	0x0002
        /*0012*/ 	.short	0x0010
        /*0014*/ 	.byte	0x00, 0xf0, 0x21, 0x00


	//----- nvinfo : EIATTR_KPARAM_INFO
	.align		4
.L_285:
        /*0018*/ 	.byte	0x04, 0x17
        /*001a*/ 	.short	(.L_287 - .L_286)
.L_286:
        /*001c*/ 	.word	0x00000000
        /*0020*/ 	.short	0x0001
        /*0022*/ 	.short	0x0008
        /*0024*/ 	.byte	0x00, 0xf5, 0x21, 0x00


	//----- nvinfo : EIATTR_KPARAM_INFO
	.align		4
.L_287:
        /*0028*/ 	.byte	0x04, 0x17
        /*002a*/ 	.short	(.L_289 - .L_288)
.L_288:
        /*002c*/ 	.word	0x00000000
        /*0030*/ 	.short	0x0000
        /*0032*/ 	.short	0x0000
        /*0034*/ 	.byte	0x00, 0xf5, 0x21, 0x00


	//----- nvinfo : EIATTR_SPARSE_MMA_MASK
	.align		4
.L_289:
        /*0038*/ 	.byte	0x03, 0x50
        /*003a*/ 	.short	0x0000


	//----- nvinfo : EIATTR_MAXREG_COUNT
	.align		4
        /*003c*/ 	.byte	0x03, 0x1b
        /*003e*/ 	.short	0x00ff


	//----- nvinfo : EIATTR_MERCURY_ISA_VERSION
	.align		4
        /*0040*/ 	.byte	0x03, 0x5f
        /*0042*/ 	.short	0x0101


	//----- nvinfo : EIATTR_VRC_CTA_INIT_COUNT
	.align		4
        /*0044*/ 	.byte	0x02, 0x4a
	.zero		1
	.zero		1


	//----- nvinfo : EIATTR_EXIT_INSTR_OFFSETS
	.align		4
        /*0048*/ 	.byte	0x04, 0x1c
        /*004a*/ 	.short	(.L_291 - .L_290)


	//   ....[0]....
.L_290:
        /*004c*/ 	.word	0x00000080


	//   ....[1]....
        /*0050*/ 	.word	0x00000120


	//----- nvinfo : EIATTR_CBANK_PARAM_SIZE
	.align		4
.L_291:
        /*0054*/ 	.byte	0x03, 0x19
        /*0056*/ 	.short	0x0018


	//----- nvinfo : EIATTR_PARAM_CBANK
	.align		4
        /*0058*/ 	.byte	0x04, 0x0a
        /*005a*/ 	.short	(.L_293 - .L_292)
	.align		4
.L_292:
        /*005c*/ 	.word	index@(.nv.constant0._ZN4Mila3Dnn7Compute4Cuda19convert_copy_kernelIf13__nv_bfloat16EEvPKT_PT0_m)
        /*0060*/ 	.short	0x0380
        /*0062*/ 	.short	0x0018


	//----- nvinfo : EIATTR_SW_WAR
	.align		4
.L_293:
        /*0064*/ 	.byte	0x04, 0x36
        /*0066*/ 	.short	(.L_295 - .L_294)
.L_294:
        /*0068*/ 	.word	0x00000008
.L_295:


//--------------------- .nv.info._ZN4Mila3Dnn7Compute4Cuda19convert_copy_kernelI6__halffEEvPKT_PT0_m --------------------------
	.section	.nv.info._ZN4Mila3Dnn7Compute4Cuda19convert_copy_kernelI6__halffEEvPKT_PT0_m,"",@"SHT_CUDA_INFO"
	.sectionflags	@""
	.align	4


	//----- nvinfo : EIATTR_CUDA_API_VERSION
	.align		4
        /*0000*/ 	.byte	0x04, 0x37
        /*0002*/ 	.short	(.L_297 - .L_296)
.L_296:
        /*0004*/ 	.word	0x00000082


	//----- nvinfo : EIATTR_KPARAM_INFO
	.align		4
.L_297:
        /*0008*/ 	.byte	0x04, 0x17
        /*000a*/ 	.short	(.L_299 - .L_298)
.L_298:
        /*000c*/ 	.word	0x00000000
        /*0010*/ 	.short	0x0002
        /*0012*/ 	.short	0x0010
        /*0014*/ 	.byte	0x00, 0xf0, 0x21, 0x00


	//----- nvinfo : EIATTR_KPARAM_INFO
	.align		4
.L_299:
        /*0018*/ 	.byte	0x04, 0x17
        /*001a*/ 	.short	(.L_301 - .L_300)
.L_300:
        /*001c*/ 	.word	0x00000000
        /*0020*/ 	.short	0x0001
        /*0022*/ 	.short	0x0008
        /*0024*/ 	.byte	0x00, 0xf5, 0x21, 0x00


	//----- nvinfo : EIATTR_KPARAM_INFO
	.align		4
.L_301:
        /*0028*/ 	.byte	0x04, 0x17
        /*002a*/ 	.short	(.L_303 - .L_302)
.L_302:
        /*002c*/ 	.word	0x00000000
        /*0030*/ 	.short	0x0000
        /*0032*/ 	.short	0x0000
        /*0034*/ 	.byte	0x00, 0xf5, 0x21, 0x00


	//----- nvinfo : EIATTR_SPARSE_MMA_MASK
	.align		4
.L_303:
        /*0038*/ 	.byte	0x03, 0x50
        /*003a*/ 	.short	0x0000


	//----- nvinfo : EIATTR_MAXREG_COUNT
	.align		4
        /*003c*/ 	.byte	0x03, 0x1b
        /*003e*/ 	.short	0x00ff


	//----- nvinfo : EIATTR_MERCURY_ISA_VERSION
	.align		4
        /*0040*/ 	.byte	0x03, 0x5f
        /*0042*/ 	.short	0x0101


	//----- nvinfo : EIATTR_VRC_CTA_INIT_COUNT
	.align		4
        /*0044*/ 	.byte	0x02, 0x4a
	.zero		1
	.zero		1


	//----- nvinfo : EIATTR_EXIT_INSTR_OFFSETS
	.align		4
        /*0048*/ 	.byte	0x04, 0x1c
        /*004a*/ 	.short	(.L_305 - .L_304)


	//   ....[0]....
.L_304:
        /*004c*/ 	.word	0x00000080


	//   ....[1]....
        /*0050*/ 	.word	0x00000120


	//----- nvinfo : EIATTR_CBANK_PARAM_SIZE
	.align		4
.L_305:
        /*0054*/ 	.byte	0x03, 0x19
        /*0056*/ 	.short	0x0018


	//----- nvinfo : EIATTR_PARAM_CBANK
	.align		4
        /*0058*/ 	.byte	0x04, 0x0a
        /*005a*/ 	.short	(.L_307 - .L_306)
	.align		4
.L_306:
        /*005c*/ 	.word	index@(.nv.constant0._ZN4Mila3Dnn7Compute4Cuda19convert_copy_kernelI6__halffEEvPKT_PT0_m)
        /*0060*/ 	.short	0x0380
        /*0062*/ 	.short	0x0018


	//----- nvinfo : EIATTR_SW_WAR
	.align		4
.L_307:
        /*0064*/ 	.byte	0x04, 0x36
        /*0066*/ 	.short	(.L_309 - .L_308)
.L_308:
        /*0068*/ 	.word	0x00000008
.L_309:


//--------------------- .nv.info._ZN4Mila3Dnn7Compute4Cuda19convert_copy_kernelIf6__halfEEvPKT_PT0_m --------------------------
	.section	.nv.info._ZN4Mila3Dnn7Compute4Cuda19convert_copy_kernelIf6__halfEEvPKT_PT0_m,"",@"SHT_CUDA_INFO"
	.sectionflags	@""
	.align	4


	//----- nvinfo : EIATTR_CUDA_API_VERSION
	.align		4
        /*0000*/ 	.byte	0x04, 0x37
        /*0002*/ 	.short	(.L_311 - .L_310)
.L_310:
        /*0004*/ 	.word	0x00000082


	//----- nvinfo : EIATTR_KPARAM_INFO
	.align		4
.L_311:
        /*0008*/ 	.byte	0x04, 0x17
        /*000a*/ 	.short	(.L_313 - .L_312)
.L_312:
        /*000c*/ 	.word	0x00000000
        /*0010*/ 	.short	0x0002
        /*0012*/ 	.short	0x0010
        /*0014*/ 	.byte	0x00, 0xf0, 0x21, 0x00


	//----- nvinfo : EIATTR_KPARAM_INFO
	.align		4
.L_313:
        /*0018*/ 	.byte	0x04, 0x17
        /*001a*/ 	.short	(.L_315 - .L_314)
.L_314:
        /*001c*/ 	.word	0x00000000
        /*0020*/ 	.short	0x0001
        /*0022*/ 	.short	0x0008
        /*0024*/ 	.byte	0x00, 0xf5, 0x21, 0x00


	//----- nvinfo : EIATTR_KPARAM_INFO
	.align		4
.L_315:
        /*0028*/ 	.byte	0x04, 0x17
        /*002a*/ 	.short	(.L_317 - .L_316)
.L_316:
        /*002c*/ 	.word	0x00000000
        /*0030*/ 	.short	0x0000
        /*0032*/ 	.short	0x0000
        /*0034*/ 	.byte	0x00, 0xf5, 0x21, 0x00


	//----- nvinfo : EIATTR_SPARSE_MMA_MASK
	.align		4
.L_317:
        /*0038*/ 	.byte	0x03, 0x50
        /*003a*/ 	.short	0x0000


	//----- nvinfo : EIATTR_MAXREG_COUNT
	.align		4
        /*003c*/ 	.byte	0x03, 0x1b
        /*003e*/ 	.short	0x00ff


	//----- nvinfo : EIATTR_MERCURY_ISA_VERSION
	.align		4
        /*0040*/ 	.byte	0x03, 0x5f
        /*0042*/ 	.short	0x0101


	//----- nvinfo : EIATTR_VRC_CTA_INIT_COUNT
	.align		4
        /*0044*/ 	.byte	0x02, 0x4a
	.zero		1
	.zero		1


	//----- nvinfo : EIATTR_EXIT_INSTR_OFFSETS
	.align		4
        /*0048*/ 	.byte	0x04, 0x1c
        /*004a*/ 	.short	(.L_319 - .L_318)


	//   ....[0]....
.L_318:
        /*004c*/ 	.word	0x00000080


	//   ....[1]....
        /*0050*/ 	.word	0x00000120


	//----- nvinfo : EIATTR_CBANK_PARAM_SIZE
	.align		4
.L_319:
        /*0054*/ 	.byte	0x03, 0x19
        /*0056*/ 	.short	0x0018


	//----- nvinfo : EIATTR_PARAM_CBANK
	.align		4
        /*0058*/ 	.byte	0x04, 0x0a
        /*005a*/ 	.short	(.L_321 - .L_320)
	.align		4
.L_320:
        /*005c*/ 	.word	index@(.nv.constant0._ZN4Mila3Dnn7Compute4Cuda19convert_copy_kernelIf6__halfEEvPKT_PT0_m)
        /*0060*/ 	.short	0x0380
        /*0062*/ 	.short	0x0018


	//----- nvinfo : EIATTR_SW_WAR
	.align		4
.L_321:
        /*0064*/ 	.byte	0x04, 0x36
        /*0066*/ 	.short	(.L_323 - .L_322)
.L_322:
        /*0068*/ 	.word	0x00000008
.L_323:


//--------------------- .nv.callgraph             --------------------------
	.section	.nv.callgraph,"",@"SHT_CUDA_CALLGRAPH"
	.align	4
	.sectionentsize	8
	.align		4
        /*0000*/ 	.word	0x00000000
	.align		4
        /*0004*/ 	.word	0xffffffff
	.align		4
        /*0008*/ 	.word	0x00000000
	.align		4
        /*000c*/ 	.word	0xfffffffe
	.align		4
        /*0010*/ 	.word	0x00000000
	.align		4
        /*0014*/ 	.word	0xfffffffd
	.align		4
        /*0018*/ 	.word	0x00000000
	.align		4
        /*001c*/ 	.word	0xfffffffc


//--------------------- .text._ZN4Mila3Dnn7Compute4Cuda16fast_copy_kernelIhEEvPKT_PS4_m --------------------------
	.section	.text._ZN4Mila3Dnn7Compute4Cuda16fast_copy_kernelIhEEvPKT_PS4_m,"ax",@progbits
	.align	128
        .global         _ZN4Mila3Dnn7Compute4Cuda16fast_copy_kernelIhEEvPKT_PS4_m
        .type           _ZN4Mila3Dnn7Compute4Cuda16fast_copy_kernelIhEEvPKT_PS4_m,@function
        .size           _ZN4Mila3Dnn7Compute4Cuda16fast_copy_kernelIhEEvPKT_PS4_m,(.L_x_18 - _ZN4Mila3Dnn7Compute4Cuda16fast_copy_kernelIhEEvPKT_PS4_m)
        .other          _ZN4Mila3Dnn7Compute4Cuda16fast_copy_kernelIhEEvPKT_PS4_m,@"STO_CUDA_ENTRY STV_DEFAULT"
_ZN4Mila3Dnn7Compute4Cuda16fast_copy_kernelIhEEvPKT_PS4_m:
.text._ZN4Mila3Dnn7Compute4Cuda16fast_copy_kernelIhEEvPKT_PS4_m:
[----:B------:R-:W-:Y:S01]  /*0000*/  LDC R1, c[0x0][0x37c] ;  /* 0x0000df00ff017b82 */ /* 0x000fe20000000800 */
[----:B------:R-:W0:Y:S07]  /*0010*/  S2R R3, SR_TID.X ;  /* 0x0000000000037919 */ /* 0x000e2e0000002100 */
[----:B------:R-:W0:Y:S01]  /*0020*/  S2UR UR4, SR_CTAID.X ;  /* 0x00000000000479c3 */ /* 0x000e220000002500 */
[----:B------:R-:W1:Y:S07]  /*0030*/  LDCU.64 UR6, c[0x0][0x390] ;  /* 0x00007200ff0677ac */ /* 0x000e6e0008000a00 */
[----:B------:R-:W0:Y:S02]  /*0040*/  LDC R4, c[0x0][0x360] ;  /* 0x0000d800ff047b82 */ /* 0x000e240000000800 */
[----:B0-----:R-:W-:-:S05]  /*0050*/  IMAD R4, R4, UR4, R3 ;  /* 0x0000000404047c24 */ /* 0x001fca000f8e0203 */
[----:B-1----:R-:W-:-:S04]  /*0060*/  ISETP.GE.U32.AND P0, PT, R4, UR6, PT ;  /* 0x0000000604007c0c */ /* 0x002fc8000bf06070 */
[----:B------:R-:W-:-:S13]  /*0070*/  ISETP.GE.U32.AND.EX P0, PT, RZ, UR7, PT, P0 ;  /* 0x00000007ff007c0c */ /* 0x000fda000bf06100 */
[----:B------:R-:W-:Y:S05]  /*0080*/  @P0 EXIT ;  /* 0x000000000000094d */ /* 0x000fea0003800000 */
[----:B------:R-:W0:Y:S01]  /*0090*/  LDCU.128 UR8, c[0x0][0x380] ;  /* 0x00007000ff0877ac */ /* 0x000e220008000c00 */
[----:B------:R-:W1:Y:S01]  /*00a0*/  LDCU.64 UR4, c[0x0][0x358] ;  /* 0x00006b00ff0477ac */ /* 0x000e620008000a00 */
[----:B0-----:R-:W-:-:S05]  /*00b0*/  IADD3 R2, P0, PT, R4, UR8, RZ ;  /* 0x0000000804027c10 */ /* 0x001fca000ff1e0ff */
[----:B------:R-:W-:-:S06]  /*00c0*/  IMAD.X R3, RZ, RZ, UR9, P0 ;  /* 0x00000009ff037e24 */ /* 0x000fcc00080e06ff */
[----:B-1----:R-:W2:Y:S01]  /*00d0*/  LDG.E.U8.CONSTANT R3, desc[UR4][R2.64] ;  /* 0x0000000402037981 */ /* 0x002ea2000c1e9100 */
[----:B------:R-:W-:-:S05]  /*00e0*/  IADD3 R4, P0, PT, R4, UR10, RZ ;  /* 0x0000000a04047c10 */ /* 0x000fca000ff1e0ff */
[----:B------:R-:W-:-:S05]  /*00f0*/  IMAD.X R5, RZ, RZ, UR11, P0 ;  /* 0x0000000bff057e24 */ /* 0x000fca00080e06ff */
[----:B--2---:R-:W-:Y:S01]  /*0100*/  STG.E.U8 desc[UR4][R4.64], R3 ;  /* 0x0000000304007986 */ /* 0x004fe2000c101104 */
[----:B------:R-:W-:Y:S05]  /*0110*/  EXIT ;  /* 0x000000000000794d */ /* 0x000fea0003800000 */
.L_x_0:
[----:B------:R-:W-:-:S00]  /*0120*/  BRA `(.L_x_0) ;  /* 0xfffffffc00fc7947 */ /* 0x000fc0000383ffff */
[----:B------:R-:W-:-:S00]  /*0130*/  NOP ;  /* 0x0000000000007918 */ /* 0x000fc00000000000 */
        /* <DEDUP_REMOVED lines=12> */
.L_x_18:


//--------------------- .text._ZN4Mila3Dnn7Compute4Cuda16fast_copy_kernelIaEEvPKT_PS4_m --------------------------
	.section	.text._ZN4Mila3Dnn7Compute4Cuda16fast_copy_kernelIaEEvPKT_PS4_m,"ax",@progbits
	.align	128
        .global         _ZN4Mila3Dnn7Compute4Cuda16fast_copy_kernelIaEEvPKT_PS4_m
        .type           _ZN4Mila3Dnn7Compute4Cuda16fast_copy_kernelIaEEvPKT_PS4_m,@function
        .size           _ZN4Mila3Dnn7Compute4Cuda16fast_copy_kernelIaEEvPKT_PS4_m,(.L_x_19 - _ZN4Mila3Dnn7Compute4Cuda16fast_copy_kernelIaEEvPKT_PS4_m)
        .other          _ZN4Mila3Dnn7Compute4Cuda16fast_copy_kernelIaEEvPKT_PS4_m,@"STO_CUDA_ENTRY STV_DEFAULT"
_ZN4Mila3Dnn7Compute4Cuda16fast_copy_kernelIaEEvPKT_PS4_m:
.text._ZN4Mila3Dnn7Compute4Cuda16fast_copy_kernelIaEEvPKT_PS4_m:
        /* <DEDUP_REMOVED lines=18> */
.L_x_1:
        /* <DEDUP_REMOVED lines=14> */
.L_x_19:


//--------------------- .text._ZN4Mila3Dnn7Compute4Cuda16fast_copy_kernelIiEEvPKT_PS4_m --------------------------
	.section	.text._ZN4Mila3Dnn7Compute4Cuda16fast_copy_kernelIiEEvPKT_PS4_m,"ax",@progbits
	.align	128
        .global         _ZN4Mila3Dnn7Compute4Cuda16fast_copy_kernelIiEEvPKT_PS4_m
        .type           _ZN4Mila3Dnn7Compute4Cuda16fast_copy_kernelIiEEvPKT_PS4_m,@function
        .size           _ZN4Mila3Dnn7Compute4Cuda16fast_copy_kernelIiEEvPKT_PS4_m,(.L_x_20 - _ZN4Mila3Dnn7Compute4Cuda16fast_copy_kernelIiEEvPKT_PS4_m)
        .other          _ZN4Mila3Dnn7Compute4Cuda16fast_copy_kernelIiEEvPKT_PS4_m,@"STO_CUDA_ENTRY STV_DEFAULT"
_ZN4Mila3Dnn7Compute4Cuda16fast_copy_kernelIiEEvPKT_PS4_m:
.text._ZN4Mila3Dnn7Compute4Cuda16fast_copy_kernelIiEEvPKT_PS4_m:
[----:B------:R-:W-:Y:S01]  /*0000*/  LDC R1, c[0x0][0x37c] ;  /* 0x0000df00ff017b82 */ /* 0x000fe20000000800 */
[----:B------:R-:W0:Y:S07]  /*0010*/  S2R R3, SR_TID.X ;  /* 0x0000000000037919 */ /* 0x000e2e0000002100 */
[----:B------:R-:W0:Y:S01]  /*0020*/  S2UR UR4, SR_CTAID.X ;  /* 0x00000000000479c3 */ /* 0x000e220000002500 */
[----:B------:R-:W1:Y:S07]  /*0030*/  LDCU.64 UR6, c[0x0][0x390] ;  /* 0x00007200ff0677ac */ /* 0x000e6e0008000a00 */
[----:B------:R-:W0:Y:S02]  /*0040*/  LDC R0, c[0x0][0x360] ;  /* 0x0000d800ff007b82 */ /* 0x000e240000000800 */
[----:B0-----:R-:W-:Y:S01]  /*0050*/  IMAD R0, R0, UR4, R3 ;  /* 0x0000000400007c24 */ /* 0x001fe2000f8e0203 */
[----:B------:R-:W0:Y:S03]  /*0060*/  LDCU.64 UR4, c[0x0][0x358] ;  /* 0x00006b00ff0477ac */ /* 0x000e260008000a00 */
[----:B------:R-:W-:-:S03]  /*0070*/  IMAD.WIDE.U32 R2, R0, 0x4, RZ ;  /* 0x0000000400027825 */ /* 0x000fc600078e00ff */
[----:B------:R-:W-:-:S04]  /*0080*/  LOP3.LUT R2, R2, 0x3, RZ, 0xfc, !PT ;  /* 0x0000000302027812 */ /* 0x000fc800078efcff */
[----:B-1----:R-:W-:-:S04]  /*0090*/  ISETP.GE.U32.AND P0, PT, R2, UR6, PT ;  /* 0x0000000602007c0c */ /* 0x002fc8000bf06070 */
[----:B------:R-:W-:-:S13]  /*00a0*/  ISETP.GE.U32.AND.EX P0, PT, R3, UR7, PT, P0 ;  /* 0x0000000703007c0c */ /* 0x000fda000bf06100 */
[----:B0-----:R-:W-:Y:S05]  /*00b0*/  @P0 BRA `(.L_x_2) ;  /* 0x0000000000280947 */ /* 0x001fea0003800000 */
[----:B------:R-:W0:Y:S01]  /*00c0*/  LDCU.128 UR8, c[0x0][0x380] ;  /* 0x00007000ff0877ac */ /* 0x000e220008000c00 */
[----:B------:R-:W-:Y:S01]  /*00d0*/  IMAD.SHL.U32 R4, R0, 0x10, RZ ;  /* 0x0000001000047824 */ /* 0x000fe200078e00ff */
[----:B------:R-:W-:-:S04]  /*00e0*/  SHF.R.U32.HI R0, RZ, 0x1c, R0 ;  /* 0x0000001cff007819 */ /* 0x000fc80000011600 */
[----:B0-----:R-:W-:-:S04]  /*00f0*/  IADD3 R2, P0, PT, R4, UR8, RZ ;  /* 0x0000000804027c10 */ /* 0x001fc8000ff1e0ff */
[----:B------:R-:W-:-:S05]  /*0100*/  IADD3.X R3, PT, PT, R0, UR9, RZ, P0, !PT ;  /* 0x0000000900037c10 */ /* 0x000fca00087fe4ff */
[----:B------:R-:W2:Y:S01]  /*0110*/  LDG.E.128.CONSTANT R8, desc[UR4][R2.64] ;  /* 0x0000000402087981 */ /* 0x000ea2000c1e9d00 */
[----:B------:R-:W-:-:S04]  /*0120*/  IADD3 R4, P0, PT, R4, UR10, RZ ;  /* 0x0000000a04047c10 */ /* 0x000fc8000ff1e0ff */
[----:B------:R-:W-:-:S05]  /*0130*/  IADD3.X R5, PT, PT, R0, UR11, RZ, P0, !PT ;  /* 0x0000000b00057c10 */ /* 0x000fca00087fe4ff */
[----:B--2---:R-:W-:Y:S01]  /*0140*/  STG.E.128 desc[UR4][R4.64], R8 ;  /* 0x0000000804007986 */ /* 0x004fe2000c101d04 */
[----:B------:R-:W-:Y:S05]  /*0150*/  EXIT ;  /* 0x000000000000794d */ /* 0x000fea0003800000 */
.L_x_2:
[----:B------:R-:W-:-:S04]  /*0160*/  ISETP.GE.U32.AND P0, PT, R0, UR6, PT ;  /* 0x0000000600007c0c */ /* 0x000fc8000bf06070 */
[----:B------:R-:W-:-:S13]  /*0170*/  ISETP.GE.U32.AND.EX P0, PT, RZ, UR7, PT, P0 ;  /* 0x00000007ff007c0c */ /* 0x000fda000bf06100 */
[----:B------:R-:W-:Y:S05]  /*0180*/  @P0 EXIT ;  /* 0x000000000000094d */ /* 0x000fea0003800000 */
[----:B------:R-:W0:Y:S01]  /*0190*/  LDCU.128 UR8, c[0x0][0x380] ;  /* 0x00007000ff0877ac */ /* 0x000e220008000c00 */
[----:B------:R-:W-:Y:S01]  /*01a0*/  IMAD.SHL.U32 R4, R0, 0x4, RZ ;  /* 0x0000000400047824 */ /* 0x000fe200078e00ff */
[----:B------:R-:W-:-:S04]  /*01b0*/  SHF.R.U32.HI R0, RZ, 0x1e, R0 ;  /* 0x0000001eff007819 */ /* 0x000fc80000011600 */
[----:B0-----:R-:W-:-:S04]  /*01c0*/  IADD3 R2, P0, PT, R4, UR8, RZ ;  /* 0x0000000804027c10 */ /* 0x001fc8000ff1e0ff */
[----:B------:R-:W-:-:S06]  /*01d0*/  IADD3.X R3, PT, PT, R0, UR9, RZ, P0, !PT ;  /* 0x0000000900037c10 */ /* 0x000fcc00087fe4ff */
[----:B------:R-:W2:Y:S01]  /*01e0*/  LDG.E.CONSTANT R3, desc[UR4][R2.64] ;  /* 0x0000000402037981 */ /* 0x000ea2000c1e9900 */
[----:B------:R-:W-:-:S04]  /*01f0*/  IADD3 R4, P0, PT, R4, UR10, RZ ;  /* 0x0000000a04047c10 */ /* 0x000fc8000ff1e0ff */
[----:B------:R-:W-:-:S05]  /*0200*/  IADD3.X R5, PT, PT, R0, UR11, RZ, P0, !PT ;  /* 0x0000000b00057c10 */ /* 0x000fca00087fe4ff */
[----:B--2---:R-:W-:Y:S01]  /*0210*/  STG.E desc[UR4][R4.64], R3 ;  /* 0x0000000304007986 */ /* 0x004fe2000c101904 */
[----:B------:R-:W-:Y:S05]  /*0220*/  EXIT ;  /* 0x000000000000794d */ /* 0x000fea0003800000 */
.L_x_3:
        /* <DEDUP_REMOVED lines=13> */
.L_x_20:


//--------------------- .text._ZN4Mila3Dnn7Compute4Cuda16fast_copy_kernelI13__nv_bfloat16EEvPKT_PS5_m --------------------------
	.section	.text._ZN4Mila3Dnn7Compute4Cuda16fast_copy_kernelI13__nv_bfloat16EEvPKT_PS5_m,"ax",@progbits
	.align	128
        .global         _ZN4Mila3Dnn7Compute4Cuda16fast_copy_kernelI13__nv_bfloat16EEvPKT_PS5_m
        .type           _ZN4Mila3Dnn7Compute4Cuda16fast_copy_kernelI13__nv_bfloat16EEvPKT_PS5_m,@function
        .size           _ZN4Mila3Dnn7Compute4Cuda16fast_copy_kernelI13__nv_bfloat16EEvPKT_PS5_m,(.L_x_21 - _ZN4Mila3Dnn7Compute4Cuda16fast_copy_kernelI13__nv_bfloat16EEvPKT_PS5_m)
        .other          _ZN4Mila3Dnn7Compute4Cuda16fast_copy_kernelI13__nv_bfloat16EEvPKT_PS5_m,@"STO_CUDA_ENTRY STV_DEFAULT"
_ZN4Mila3Dnn7Compute4Cuda16fast_copy_kernelI13__nv_bfloat16EEvPKT_PS5_m:
.text._ZN4Mila3Dnn7Compute4Cuda16fast_copy_kernelI13__nv_bfloat16EEvPKT_PS5_m:
        /* <DEDUP_REMOVED lines=10> */
[----:B------:R-:W-:Y:S01]  /*00a0*/  IMAD.SHL.U32 R4, R0, 0x2, RZ ;  /* 0x0000000200047824 */ /* 0x000fe200078e00ff */
[----:B------:R-:W-:Y:S01]  /*00b0*/  SHF.R.U32.HI R0, RZ, 0x1f, R0 ;  /* 0x0000001fff007819 */ /* 0x000fe20000011600 */
[----:B------:R-:W1:Y:S03]  /*00c0*/  LDCU.64 UR4, c[0x0][0x358] ;  /* 0x00006b00ff0477ac */ /* 0x000e660008000a00 */
[----:B0-----:R-:W-:-:S04]  /*00d0*/  IADD3 R2, P0, PT, R4, UR8, RZ ;  /* 0x0000000804027c10 */ /* 0x001fc8000ff1e0ff */
[----:B------:R-:W-:-:S06]  /*00e0*/  IADD3.X R3, PT, PT, R0, UR9, RZ, P0, !PT ;  /* 0x0000000900037c10 */ /* 0x000fcc00087fe4ff */
[----:B-1----:R-:W2:Y:S01]  /*00f0*/  LDG.E.U16.CONSTANT R3, desc[UR4][R2.64] ;  /* 0x0000000402037981 */ /* 0x002ea2000c1e9500 */
[----:B------:R-:W-:-:S04]  /*0100*/  IADD3 R4, P0, PT, R4, UR10, RZ ;  /* 0x0000000a04047c10 */ /* 0x000fc8000ff1e0ff */
[----:B------:R-:W-:-:S05]  /*0110*/  IADD3.X R5, PT, PT, R0, UR11, RZ, P0, !PT ;  /* 0x0000000b00057c10 */ /* 0x000fca00087fe4ff */
[----:B--2---:R-:W-:Y:S01]  /*0120*/  STG.E.U16 desc[UR4][R4.64], R3 ;  /* 0x0000000304007986 */ /* 0x004fe2000c101504 */
[----:B------:R-:W-:Y:S05]  /*0130*/  EXIT ;  /* 0x000000000000794d */ /* 0x000fea0003800000 */
.L_x_4:
        /* <DEDUP_REMOVED lines=12> */
.L_x_21:


//--------------------- .text._ZN4Mila3Dnn7Compute4Cuda16fast_copy_kernelI6__halfEEvPKT_PS5_m --------------------------
	.section	.text._ZN4Mila3Dnn7Compute4Cuda16fast_copy_kernelI6__halfEEvPKT_PS5_m,"ax",@progbits
	.align	128
        .global         _ZN4Mila3Dnn7Compute4Cuda16fast_copy_kernelI6__halfEEvPKT_PS5_m
        .type           _ZN4Mila3Dnn7Compute4Cuda16fast_copy_kernelI6__halfEEvPKT_PS5_m,@function
        .size           _ZN4Mila3Dnn7Compute4Cuda16fast_copy_kernelI6__halfEEvPKT_PS5_m,(.L_x_22 - _ZN4Mila3Dnn7Compute4Cuda16fast_copy_kernelI6__halfEEvPKT_PS5_m)
        .other          _ZN4Mila3Dnn7Compute4Cuda16fast_copy_kernelI6__halfEEvPKT_PS5_m,@"STO_CUDA_ENTRY STV_DEFAULT"
_ZN4Mila3Dnn7Compute4Cuda16fast_copy_kernelI6__halfEEvPKT_PS5_m:
.text._ZN4Mila3Dnn7Compute4Cuda16fast_copy_kernelI6__halfEEvPKT_PS5_m:
        /* <DEDUP_REMOVED lines=20> */
.L_x_5:
        /* <DEDUP_REMOVED lines=12> */
.L_x_22:


//--------------------- .text._ZN4Mila3Dnn7Compute4Cuda16fast_copy_kernelIfEEvPKT_PS4_m --------------------------
	.section	.text._ZN4Mila3Dnn7Compute4Cuda16fast_copy_kernelIfEEvPKT_PS4_m,"ax",@progbits
	.align	128
        .global         _ZN4Mila3Dnn7Compute4Cuda16fast_copy_kernelIfEEvPKT_PS4_m
        .type           _ZN4Mila3Dnn7Compute4Cuda16fast_copy_kernelIfEEvPKT_PS4_m,@function
        .size           _ZN4Mila3Dnn7Compute4Cuda16fast_copy_kernelIfEEvPKT_PS4_m,(.L_x_23 - _ZN4Mila3Dnn7Compute4Cuda16fast_copy_kernelIfEEvPKT_PS4_m)
        .other          _ZN4Mila3Dnn7Compute4Cuda16fast_copy_kernelIfEEvPKT_PS4_m,@"STO_CUDA_ENTRY STV_DEFAULT"
_ZN4Mila3Dnn7Compute4Cuda16fast_copy_kernelIfEEvPKT_PS4_m:
.text._ZN4Mila3Dnn7Compute4Cuda16fast_copy_kernelIfEEvPKT_PS4_m:
        /* <DEDUP_REMOVED lines=22> */
.L_x_6:
        /* <DEDUP_REMOVED lines=13> */
.L_x_7:
        /* <DEDUP_REMOVED lines=13> */
.L_x_23:


//--------------------- .text._ZN4Mila3Dnn7Compute4Cuda19convert_copy_kernelIi6__halfEEvPKT_PT0_m --------------------------
	.section	.text._ZN4Mila3Dnn7Compute4Cuda19convert_copy_kernelIi6__halfEEvPKT_PT0_m,"ax",@progbits
	.align	128
        .global         _ZN4Mila3Dnn7Compute4Cuda19convert_copy_kernelIi6__halfEEvPKT_PT0_m
        .type           _ZN4Mila3Dnn7Compute4Cuda19convert_copy_kernelIi6__halfEEvPKT_PT0_m,@function
        .size           _ZN4Mila3Dnn7Compute4Cuda19convert_copy_kernelIi6__halfEEvPKT_PT0_m,(.L_x_24 - _ZN4Mila3Dnn7Compute4Cuda19convert_copy_kernelIi6__halfEEvPKT_PT0_m)
        .other          _ZN4Mila3Dnn7Compute4Cuda19convert_copy_kernelIi6__halfEEvPKT_PT0_m,@"STO_CUDA_ENTRY STV_DEFAULT"
_ZN4Mila3Dnn7Compute4Cuda19convert_copy_kernelIi6__halfEEvPKT_PT0_m:
.text._ZN4Mila3Dnn7Compute4Cuda19convert_copy_kernelIi6__halfEEvPKT_PT0_m:
        /* <DEDUP_REMOVED lines=11> */
[----:B0-----:R-:W-:-:S04]  /*00b0*/  LEA R2, P0, R0, UR8, 0x2 ;  /* 0x0000000800027c11 */ /* 0x001fc8000f8010ff */
[----:B------:R-:W-:-:S05]  /*00c0*/  LEA.HI.X R3, R0, UR9, RZ, 0x2, P0 ;  /* 0x0000000900037c11 */ /* 0x000fca00080f14ff */
[----:B-1----:R-:W2:Y:S01]  /*00d0*/  LDG.E.CONSTANT R2, desc[UR4][R2.64] ;  /* 0x0000000402027981 */ /* 0x002ea2000c1e9900 */
[----:B------:R-:W-:Y:S02]  /*00e0*/  LEA R4, P0, R0, UR10, 0x1 ;  /* 0x0000000a00047c11 */ /* 0x000fe4000f8008ff */
[----:B--2---:R-:W-:-:S04]  /*00f0*/  I2FP.F32.S32 R5, R2 ;  /* 0x0000000200057245 */ /* 0x004fc80000201400 */
[----:B------:R-:W-:Y:S02]  /*0100*/  F2FP.F16.F32.PACK_AB R3, RZ, R5 ;  /* 0x00000005ff03723e */ /* 0x000fe400000000ff */
[----:B------:R-:W-:-:S05]  /*0110*/  LEA.HI.X R5, R0, UR11, RZ, 0x1, P0 ;  /* 0x0000000b00057c11 */ /* 0x000fca00080f0cff */
[----:B------:R-:W-:Y:S01]  /*0120*/  STG.E.U16 desc[UR4][R4.64], R3 ;  /* 0x0000000304007986 */ /* 0x000fe2000c101504 */
[----:B------:R-:W-:Y:S05]  /*0130*/  EXIT ;  /* 0x000000000000794d */ /* 0x000fea0003800000 */
.L_x_8:
        /* <DEDUP_REMOVED lines=12> */
.L_x_24:


//--------------------- .text._ZN4Mila3Dnn7Compute4Cuda19convert_copy_kernelI6__halfiEEvPKT_PT0_m --------------------------
	.section	.text._ZN4Mila3Dnn7Compute4Cuda19convert_copy_kernelI6__halfiEEvPKT_PT0_m,"ax",@progbits
	.align	128
        .global         _ZN4Mila3Dnn7Compute4Cuda19convert_copy_kernelI6__halfiEEvPKT_PT0_m
        .type           _ZN4Mila3Dnn7Compute4Cuda19convert_copy_kernelI6__halfiEEvPKT_PT0_m,@function
        .size           _ZN4Mila3Dnn7Compute4Cuda19convert_copy_kernelI6__halfiEEvPKT_PT0_m,(.L_x_25 - _ZN4Mila3Dnn7Compute4Cuda19convert_copy_kernelI6__halfiEEvPKT_PT0_m)
        .other          _ZN4Mila3Dnn7Compute4Cuda19convert_copy_kernelI6__halfiEEvPKT_PT0_m,@"STO_CUDA_ENTRY STV_DEFAULT"
_ZN4Mila3Dnn7Compute4Cuda19convert_copy_kernelI6__halfiEEvPKT_PT0_m:
.text._ZN4Mila3Dnn7Compute4Cuda19convert_copy_kernelI6__halfiEEvPKT_PT0_m:
        /* <DEDUP_REMOVED lines=13> */
[----:B-1----:R-:W2:Y:S01]  /*00d0*/  LDG.E.U16.CONSTANT R2, desc[UR4][R2.64] ;  /* 0x0000000402027981 */ /* 0x002ea2000c1e9500 */
[----:B------:R-:W-:-:S04]  /*00e0*/  LEA R4, P0, R0, UR10, 0x2 ;  /* 0x0000000a00047c11 */ /* 0x000fc8000f8010ff */
[----:B------:R-:W-:Y:S01]  /*00f0*/  LEA.HI.X R5, R0, UR11, RZ, 0x2, P0 ;  /* 0x0000000b00057c11 */ /* 0x000fe200080f14ff */
[----:B--2---:R-:W0:Y:S04]  /*0100*/  F2I.F16.TRUNC.NTZ R7, R2 ;  /* 0x0000000200077305 */ /* 0x004e28000010f100 */
[----:B0-----:R-:W-:Y:S01]  /*0110*/  STG.E desc[UR4][R4.64], R7 ;  /* 0x0000000704007986 */ /* 0x001fe2000c101904 */
[----:B------:R-:W-:Y:S05]  /*0120*/  EXIT ;  /* 0x000000000000794d */ /* 0x000fea0003800000 */
.L_x_9:
        /* <DEDUP_REMOVED lines=13> */
.L_x_25:


//--------------------- .text._ZN4Mila3Dnn7Compute4Cuda19convert_copy_kernelIifEEvPKT_PT0_m --------------------------
	.section	.text._ZN4Mila3Dnn7Compute4Cuda19convert_copy_kernelIifEEvPKT_PT0_m,"ax",@progbits
	.align	128
        .global         _ZN4Mila3Dnn7Compute4Cuda19convert_copy_kernelIifEEvPKT_PT0_m
        .type           _ZN4Mila3Dnn7Compute4Cuda19convert_copy_kernelIifEEvPKT_PT0_m,@function
        .size           _ZN4Mila3Dnn7Compute4Cuda19convert_copy_kernelIifEEvPKT_PT0_m,(.L_x_26 - _ZN4Mila3Dnn7Compute4Cuda19convert_copy_kernelIifEEvPKT_PT0_m)
        .other          _ZN4Mila3Dnn7Compute4Cuda19convert_copy_kernelIifEEvPKT_PT0_m,@"STO_CUDA_ENTRY STV_DEFAULT"
_ZN4Mila3Dnn7Compute4Cuda19convert_copy_kernelIifEEvPKT_PT0_m:
.text._ZN4Mila3Dnn7Compute4Cuda19convert_copy_kernelIifEEvPKT_PT0_m:
        /* <DEDUP_REMOVED lines=14> */
[----:B------:R-:W-:-:S05]  /*00e0*/  IADD3.X R3, PT, PT, R0, UR9, RZ, P0, !PT ;  /* 0x0000000900037c10 */ /* 0x000fca00087fe4ff */
[----:B-1----:R-:W2:Y:S01]  /*00f0*/  LDG.E.CONSTANT R2, desc[UR4][R2.64] ;  /* 0x0000000402027981 */ /* 0x002ea2000c1e9900 */
[----:B------:R-:W-:-:S04]  /*0100*/  IADD3 R4, P0, PT, R4, UR10, RZ ;  /* 0x0000000a04047c10 */ /* 0x000fc8000ff1e0ff */
[----:B------:R-:W-:Y:S02]  /*0110*/  IADD3.X R5, PT, PT, R0, UR11, RZ, P0, !PT ;  /* 0x0000000b00057c10 */ /* 0x000fe400087fe4ff */
[----:B--2---:R-:W-:-:S05]  /*0120*/  I2FP.F32.S32 R7, R2 ;  /* 0x0000000200077245 */ /* 0x004fca0000201400 */
[----:B------:R-:W-:Y:S01]  /*0130*/  STG.E desc[UR4][R4.64], R7 ;  /* 0x0000000704007986 */ /* 0x000fe2000c101904 */
[----:B------:R-:W-:Y:S05]  /*0140*/  EXIT ;  /* 0x000000000000794d */ /* 0x000fea0003800000 */
.L_x_10:
        /* <DEDUP_REMOVED lines=11> */
.L_x_26:


//--------------------- .text._ZN4Mila3Dnn7Compute4Cuda19convert_copy_kernelIfiEEvPKT_PT0_m --------------------------
	.section	.text._ZN4Mila3Dnn7Compute4Cuda19convert_copy_kernelIfiEEvPKT_PT0_m,"ax",@progbits
	.align	128
        .global         _ZN4Mila3Dnn7Compute4Cuda19convert_copy_kernelIfiEEvPKT_PT0_m
        .type           _ZN4Mila3Dnn7Compute4Cuda19convert_copy_kernelIfiEEvPKT_PT0_m,@function
        .size           _ZN4Mila3Dnn7Compute4Cuda19convert_copy_kernelIfiEEvPKT_PT0_m,(.L_x_27 - _ZN4Mila3Dnn7Compute4Cuda19convert_copy_kernelIfiEEvPKT_PT0_m)
        .other          _ZN4Mila3Dnn7Compute4Cuda19convert_copy_kernelIfiEEvPKT_PT0_m,@"STO_CUDA_ENTRY STV_DEFAULT"
_ZN4Mila3Dnn7Compute4Cuda19convert_copy_kernelIfiEEvPKT_PT0_m:
.text._ZN4Mila3Dnn7Compute4Cuda19convert_copy_kernelIfiEEvPKT_PT0_m:
        /* <DEDUP_REMOVED lines=17> */
[----:B------:R-:W-:Y:S01]  /*0110*/  IADD3.X R5, PT, PT, R0, UR11, RZ, P0, !PT ;  /* 0x0000000b00057c10 */ /* 0x000fe200087fe4ff */
[----:B--2---:R-:W0:Y:S04]  /*0120*/  F2I.TRUNC.NTZ R7, R2 ;  /* 0x0000000200077305 */ /* 0x004e28000020f100 */
[----:B0-----:R-:W-:Y:S01]  /*0130*/  STG.E desc[UR4][R4.64], R7 ;  /* 0x0000000704007986 */ /* 0x001fe2000c101904 */
[----:B------:R-:W-:Y:S05]  /*0140*/  EXIT ;  /* 0x000000000000794d */ /* 0x000fea0003800000 */
.L_x_11:
        /* <DEDUP_REMOVED lines=11> */
.L_x_27:


//--------------------- .text._ZN4Mila3Dnn7Compute4Cuda19convert_copy_kernelI13__nv_bfloat166__halfEEvPKT_PT0_m --------------------------
	.section	.text._ZN4Mila3Dnn7Compute4Cuda19convert_copy_kernelI13__nv_bfloat166__halfEEvPKT_PT0_m,"ax",@progbits
	.align	128
        .global         _ZN4Mila3Dnn7Compute4Cuda19convert_copy_kernelI13__nv_bfloat166__halfEEvPKT_PT0_m
        .type           _ZN4Mila3Dnn7Compute4Cuda19convert_copy_kernelI13__nv_bfloat166__halfEEvPKT_PT0_m,@function
        .size           _ZN4Mila3Dnn7Compute4Cuda19convert_copy_kernelI13__nv_bfloat166__halfEEvPKT_PT0_m,(.L_x_28 - _ZN4Mila3Dnn7Compute4Cuda19convert_copy_kernelI13__nv_bfloat166__halfEEvPKT_PT0_m)
        .other          _ZN4Mila3Dnn7Compute4Cuda19convert_copy_kernelI13__nv_bfloat166__halfEEvPKT_PT0_m,@"STO_CUDA_ENTRY STV_DEFAULT"
_ZN4Mila3Dnn7Compute4Cuda19convert_copy_kernelI13__nv_bfloat166__halfEEvPKT_PT0_m:
.text._ZN4Mila3Dnn7Compute4Cuda19convert_copy_kernelI13__nv_bfloat166__halfEEvPKT_PT0_m:
        /* <DEDUP_REMOVED lines=15> */
[----:B-1----:R-:W2:Y:S01]  /*00f0*/  LDG.E.U16.CONSTANT R2, desc[UR4][R2.64] ;  /* 0x0000000402027981 */ /* 0x002ea2000c1e9500 */
[----:B------:R-:W-:-:S04]  /*0100*/  IADD3 R4, P0, PT, R4, UR10, RZ ;  /* 0x0000000a04047c10 */ /* 0x000fc8000ff1e0ff */
[----:B------:R-:W-:Y:S01]  /*0110*/  IADD3.X R5, PT, PT, R5, UR11, RZ, P0, !PT ;  /* 0x0000000b05057c10 */ /* 0x000fe200087fe4ff */
[----:B--2---:R-:W-:-:S05]  /*0120*/  IMAD.U32 R0, R2, 0x10000, RZ ;  /* 0x0001000002007824 */ /* 0x004fca00078e00ff */
[----:B------:R-:W-:-:S05]  /*0130*/  F2FP.F16.F32.PACK_AB R0, RZ, R0 ;  /* 0x00000000ff00723e */ /* 0x000fca00000000ff */
[----:B------:R-:W-:Y:S01]  /*0140*/  STG.E.U16 desc[UR4][R4.64], R0 ;  /* 0x0000000004007986 */ /* 0x000fe2000c101504 */
[----:B------:R-:W-:Y:S05]  /*0150*/  EXIT ;  /* 0x000000000000794d */ /* 0x000fea0003800000 */
.L_x_12:
        /* <DEDUP_REMOVED lines=10> */
.L_x_28:


//--------------------- .text._ZN4Mila3Dnn7Compute4Cuda19convert_copy_kernelI6__half13__nv_bfloat16EEvPKT_PT0_m --------------------------
	.section	.text._ZN4Mila3Dnn7Compute4Cuda19convert_copy_kernelI6__half13__nv_bfloat16EEvPKT_PT0_m,"ax",@progbits
	.align	128
        .global         _ZN4Mila3Dnn7Compute4Cuda19convert_copy_kernelI6__half13__nv_bfloat16EEvPKT_PT0_m
        .type           _ZN4Mila3Dnn7Compute4Cuda19convert_copy_kernelI6__half13__nv_bfloat16EEvPKT_PT0_m,@function
        .size           _ZN4Mila3Dnn7Compute4Cuda19convert_copy_kernelI6__half13__nv_bfloat16EEvPKT_PT0_m,(.L_x_29 - _ZN4Mila3Dnn7Compute4Cuda19convert_copy_kernelI6__half13__nv_bfloat16EEvPKT_PT0_m)
        .other          _ZN4Mila3Dnn7Compute4Cuda19convert_copy_kernelI6__half13__nv_bfloat16EEvPKT_PT0_m,@"STO_CUDA_ENTRY STV_DEFAULT"
_ZN4Mila3Dnn7Compute4Cuda19convert_copy_kernelI6__half13__nv_bfloat16EEvPKT_PT0_m:
.text._ZN4Mila3Dnn7Compute4Cuda19convert_copy_kernelI6__half13__nv_bfloat16EEvPKT_PT0_m:
        /* <DEDUP_REMOVED lines=18> */
[----:B--2---:R-:W-:-:S05]  /*0120*/  HADD2.F32 R0, -RZ, R2.H0_H0 ;  /* 0x20000002ff007230 */ /* 0x004fca0000004100 */
[----:B------:R-:W-:-:S05]  /*0130*/  F2FP.BF16.F32.PACK_AB R0, RZ, R0 ;  /* 0x00000000ff00723e */ /* 0x000fca00000010ff */
[----:B------:R-:W-:Y:S01]  /*0140*/  STG.E.U16 desc[UR4][R4.64], R0 ;  /* 0x0000000004007986 */ /* 0x000fe2000c101504 */
[----:B------:R-:W-:Y:S05]  /*0150*/  EXIT ;  /* 0x000000000000794d */ /* 0x000fea0003800000 */
.L_x_13:
        /* <DEDUP_REMOVED lines=10> */
.L_x_29:


//--------------------- .text._ZN4Mila3Dnn7Compute4Cuda19convert_copy_kernelI13__nv_bfloat16fEEvPKT_PT0_m --------------------------
	.section	.text._ZN4Mila3Dnn7Compute4Cuda19convert_copy_kernelI13__nv_bfloat16fEEvPKT_PT0_m,"ax",@progbits
	.align	128
        .global         _ZN4Mila3Dnn7Compute4Cuda19convert_copy_kernelI13__nv_bfloat16fEEvPKT_PT0_m
        .type           _ZN4Mila3Dnn7Compute4Cuda19convert_copy_kernelI13__nv_bfloat16fEEvPKT_PT0_m,@function
        .size           _ZN4Mila3Dnn7Compute4Cuda19convert_copy_kernelI13__nv_bfloat16fEEvPKT_PT0_m,(.L_x_30 - _ZN4Mila3Dnn7Compute4Cuda19convert_copy_kernelI13__nv_bfloat16fEEvPKT_PT0_m)
        .other          _ZN4Mila3Dnn7Compute4Cuda19convert_copy_kernelI13__nv_bfloat16fEEvPKT_PT0_m,@"STO_CUDA_ENTRY STV_DEFAULT"
_ZN4Mila3Dnn7Compute4Cuda19convert_copy_kernelI13__nv_bfloat16fEEvPKT_PT0_m:
.text._ZN4Mila3Dnn7Compute4Cuda19convert_copy_kernelI13__nv_bfloat16fEEvPKT_PT0_m:
        /* <DEDUP_REMOVED lines=16> */
[----:B--2---:R-:W-:-:S05]  /*0100*/  IMAD.U32 R7, R2, 0x10000, RZ ;  /* 0x0001000002077824 */ /* 0x004fca00078e00ff */
[----:B------:R-:W-:Y:S01]  /*0110*/  STG.E desc[UR4][R4.64], R7 ;  /* 0x0000000704007986 */ /* 0x000fe2000c101904 */
[----:B------:R-:W-:Y:S05]  /*0120*/  EXIT ;  /* 0x000000000000794d */ /* 0x000fea0003800000 */
.L_x_14:
        /* <DEDUP_REMOVED lines=13> */
.L_x_30:


//--------------------- .text._ZN4Mila3Dnn7Compute4Cuda19convert_copy_kernelIf13__nv_bfloat16EEvPKT_PT0_m --------------------------
	.section	.text._ZN4Mila3Dnn7Compute4Cuda19convert_copy_kernelIf13__nv_bfloat16EEvPKT_PT0_m,"ax",@progbits
	.align	128
        .global         _ZN4Mila3Dnn7Compute4Cuda19convert_copy_kernelIf13__nv_bfloat16EEvPKT_PT0_m
        .type           _ZN4Mila3Dnn7Compute4Cuda19convert_copy_kernelIf13__nv_bfloat16EEvPKT_PT0_m,@function
        .size           _ZN4Mila3Dnn7Compute4Cuda19convert_copy_kernelIf13__nv_bfloat16EEvPKT_PT0_m,(.L_x_31 - _ZN4Mila3Dnn7Compute4Cuda19convert_copy_kernelIf13__nv_bfloat16EEvPKT_PT0_m)
        .other          _ZN4Mila3Dnn7Compute4Cuda19convert_copy_kernelIf13__nv_bfloat16EEvPKT_PT0_m,@"STO_CUDA_ENTRY STV_DEFAULT"
_ZN4Mila3Dnn7Compute4Cuda19convert_copy_kernelIf13__nv_bfloat16EEvPKT_PT0_m:
.text._ZN4Mila3Dnn7Compute4Cuda19convert_copy_kernelIf13__nv_bfloat16EEvPKT_PT0_m:
        /* <DEDUP_REMOVED lines=14> */
[----:B------:R-:W-:-:S04]  /*00e0*/  LEA R4, P0, R0, UR10, 0x1 ;  /* 0x0000000a00047c11 */ /* 0x000fc8000f8008ff */
[----:B------:R-:W-:Y:S02]  /*00f0*/  LEA.HI.X R5, R0, UR11, RZ, 0x1, P0 ;  /* 0x0000000b00057c11 */ /* 0x000fe400080f0cff */
[----:B--2---:R-:W-:-:S05]  /*0100*/  F2FP.BF16.F32.PACK_AB R3, RZ, R2 ;  /* 0x00000002ff03723e */ /* 0x004fca00000010ff */
[----:B------:R-:W-:Y:S01]  /*0110*/  STG.E.U16 desc[UR4][R4.64], R3 ;  /* 0x0000000304007986 */ /* 0x000fe2000c101504 */
[----:B------:R-:W-:Y:S05]  /*0120*/  EXIT ;  /* 0x000000000000794d */ /* 0x000fea0003800000 */
.L_x_15:
        /* <DEDUP_REMOVED lines=13> */
.L_x_31:


//--------------------- .text._ZN4Mila3Dnn7Compute4Cuda19convert_copy_kernelI6__halffEEvPKT_PT0_m --------------------------
	.section	.text._ZN4Mila3Dnn7Compute4Cuda19convert_copy_kernelI6__halffEEvPKT_PT0_m,"ax",@progbits
	.align	128
        .global         _ZN4Mila3Dnn7Compute4Cuda19convert_copy_kernelI6__halffEEvPKT_PT0_m
        .type           _ZN4Mila3Dnn7Compute4Cuda19convert_copy_kernelI6__halffEEvPKT_PT0_m,@function
        .size           _ZN4Mila3Dnn7Compute4Cuda19convert_copy_kernelI6__halffEEvPKT_PT0_m,(.L_x_32 - _ZN4Mila3Dnn7Compute4Cuda19convert_copy_kernelI6__halffEEvPKT_PT0_m)
        .other          _ZN4Mila3Dnn7Compute4Cuda19convert_copy_kernelI6__halffEEvPKT_PT0_m,@"STO_CUDA_ENTRY STV_DEFAULT"
_ZN4Mila3Dnn7Compute4Cuda19convert_copy_kernelI6__halffEEvPKT_PT0_m:
.text._ZN4Mila3Dnn7Compute4Cuda19convert_copy_kernelI6__halffEEvPKT_PT0_m:
        /* <DEDUP_REMOVED lines=16> */
[----:B--2---:R-:W-:-:S05]  /*0100*/  HADD2.F32 R7, -RZ, R2.H0_H0 ;  /* 0x20000002ff077230 */ /* 0x004fca0000004100 */
[----:B------:R-:W-:Y:S01]  /*0110*/  STG.E desc[UR4][R4.64], R7 ;  /* 0x0000000704007986 */ /* 0x000fe2000c101904 */
[----:B------:R-:W-:Y:S05]  /*0120*/  EXIT ;  /* 0x000000000000794d */ /* 0x000fea0003800000 */
.L_x_16:
        /* <DEDUP_REMOVED lines=13> */
.L_x_32:


//--------------------- .text._ZN4Mila3Dnn7Compute4Cuda19convert_copy_kernelIf6__halfEEvPKT_PT0_m --------------------------
	.section	.text._ZN4Mila3Dnn7Compute4Cuda19convert_copy_kernelIf6__halfEEvPKT_PT0_m,"ax",@progbits
	.align	128
        .global         _ZN4Mila3Dnn7Compute4Cuda19convert_copy_kernelIf6__halfEEvPKT_PT0_m
        .type           _ZN4Mila3Dnn7Compute4Cuda19convert_copy_kernelIf6__halfEEvPKT_PT0_m,@function
        .size           _ZN4Mila3Dnn7Compute4Cuda19convert_copy_kernelIf6__halfEEvPKT_PT0_m,(.L_x_33 - _ZN4Mila3Dnn7Compute4Cuda19convert_copy_kernelIf6__halfEEvPKT_PT0_m)
        .other          _ZN4Mila3Dnn7Compute4Cuda19convert_copy_kernelIf6__halfEEvPKT_PT0_m,@"STO_CUDA_ENTRY STV_DEFAULT"
_ZN4Mila3Dnn7Compute4Cuda19convert_copy_kernelIf6__halfEEvPKT_PT0_m:
.text._ZN4Mila3Dnn7Compute4Cuda19convert_copy_kernelIf6__halfEEvPKT_PT0_m:
        /* <DEDUP_REMOVED lines=16> */
[----:B--2---:R-:W-:-:S05]  /*0100*/  F2FP.F16.F32.PACK_AB R3, RZ, R2 ;  /* 0x00000002ff03723e */ /* 0x004fca00000000ff */
[----:B------:R-:W-:Y:S01]  /*0110*/  STG.E.U16 desc[UR4][R4.64], R3 ;  /* 0x0000000304007986 */ /* 0x000fe2000c101504 */
[----:B------:R-:W-:Y:S05]  /*0120*/  EXIT ;  /* 0x000000000000794d */ /* 0x000fea0003800000 */
.L_x_17:
        /* <DEDUP_REMOVED lines=13> */
.L_x_33:


//--------------------- .nv.shared.reserved.0     --------------------------
	.section	.nv.shared.reserved.0,"aw",@nobits
	.weak		__nv_reservedSMEM_offset_0_alias
	.size		__nv_reservedSMEM_offset_0_alias, 0, 64
	.other		__nv_reservedSMEM_offset_0_alias,@"STO_CUDA_RESERVED_SHARED STV_DEFAULT"
__nv_reservedSMEM_offset_0_alias:
	.zero		0
	.zero		64


//--------------------- .nv.constant0._ZN4Mila3Dnn7Compute4Cuda16fast_copy_kernelIhEEvPKT_PS4_m --------------------------
	.section	.nv.constant0._ZN4Mila3Dnn7Compute4Cuda16fast_copy_kernelIhEEvPKT_PS4_m,"a",@progbits
	.sectionflags	@""
	.align	4
.nv.constant0._ZN4Mila3Dnn7Compute4Cuda16fast_copy_kernelIhEEvPKT_PS4_m:
	.zero		920


//--------------------- .nv.constant0._ZN4Mila3Dnn7Compute4Cuda16fast_copy_kernelIaEEvPKT_PS4_m --------------------------
	.section	.nv.constant0._ZN4Mila3Dnn7Compute4Cuda16fast_copy_kernelIaEEvPKT_PS4_m,"a",@progbits
	.sectionflags	@""
	.align	4
.nv.constant0._ZN4Mila3Dnn7Compute4Cuda16fast_copy_kernelIaEEvPKT_PS4_m:
	.zero		920


//--------------------- .nv.constant0._ZN4Mila3Dnn7Compute4Cuda16fast_copy_kernelIiEEvPKT_PS4_m --------------------------
	.section	.nv.constant0._ZN4Mila3Dnn7Compute4Cuda16fast_copy_kernelIiEEvPKT_PS4_m,"a",@progbits
	.sectionflags	@""
	.align	4
.nv.constant0._ZN4Mila3Dnn7Compute4Cuda16fast_copy_kernelIiEEvPKT_PS4_m:
	.zero		920


//--------------------- .nv.constant0._ZN4Mila3Dnn7Compute4Cuda16fast_copy_kernelI13__nv_bfloat16EEvPKT_PS5_m --------------------------
	.section	.nv.constant0._ZN4Mila3Dnn7Compute4Cuda16fast_copy_kernelI13__nv_bfloat16EEvPKT_PS5_m,"a",@progbits
	.sectionflags	@""
	.align	4
.nv.constant0._ZN4Mila3Dnn7Compute4Cuda16fast_copy_kernelI13__nv_bfloat16EEvPKT_PS5_m:
	.zero		920


//--------------------- .nv.constant0._ZN4Mila3Dnn7Compute4Cuda16fast_copy_kernelI6__halfEEvPKT_PS5_m --------------------------
	.section	.nv.constant0._ZN4Mila3Dnn7Compute4Cuda16fast_copy_kernelI6__halfEEvPKT_PS5_m,"a",@progbits
	.sectionflags	@""
	.align	4
.nv.constant0._ZN4Mila3Dnn7Compute4Cuda16fast_copy_kernelI6__halfEEvPKT_PS5_m:
	.zero		920


//--------------------- .nv.constant0._ZN4Mila3Dnn7Compute4Cuda16fast_copy_kernelIfEEvPKT_PS4_m --------------------------
	.section	.nv.constant0._ZN4Mila3Dnn7Compute4Cuda16fast_copy_kernelIfEEvPKT_PS4_m,"a",@progbits
	.sectionflags	@""
	.align	4
.nv.constant0._ZN4Mila3Dnn7Compute4Cuda16fast_copy_kernelIfEEvPKT_PS4_m:
	.zero		920


//--------------------- .nv.constant0._ZN4Mila3Dnn7Compute4Cuda19convert_copy_kernelIi6__halfEEvPKT_PT0_m --------------------------
	.section	.nv.constant0._ZN4Mila3Dnn7Compute4Cuda19convert_copy_kernelIi6__halfEEvPKT_PT0_m,"a",@progbits
	.sectionflags	@""
	.align	4
.nv.constant0._ZN4Mila3Dnn7Compute4Cuda19convert_copy_kernelIi6__halfEEvPKT_PT0_m:
	.zero		920


//--------------------- .nv.constant0._ZN4Mila3Dnn7Compute4Cuda19convert_copy_kernelI6__halfiEEvPKT_PT0_m --------------------------
	.section	.nv.constant0._ZN4Mila3Dnn7Compute4Cuda19convert_copy_kernelI6__halfiEEvPKT_PT0_m,"a",@progbits
	.sectionflags	@""
	.align	4
.nv.constant0._ZN4Mila3Dnn7Compute4Cuda19convert_copy_kernelI6__halfiEEvPKT_PT0_m:
	.zero		920


//--------------------- .nv.constant0._ZN4Mila3Dnn7Compute4Cuda19convert_copy_kernelIifEEvPKT_PT0_m --------------------------
	.section	.nv.constant0._ZN4Mila3Dnn7Compute4Cuda19convert_copy_kernelIifEEvPKT_PT0_m,"a",@progbits
	.sectionflags	@""
	.align	4
.nv.constant0._ZN4Mila3Dnn7Compute4Cuda19convert_copy_kernelIifEEvPKT_PT0_m:
	.zero		920


//--------------------- .nv.constant0._ZN4Mila3Dnn7Compute4Cuda19convert_copy_kernelIfiEEvPKT_PT0_m --------------------------
	.section	.nv.constant0._ZN4Mila3Dnn7Compute4Cuda19convert_copy_kernelIfiEEvPKT_PT0_m,"a",@progbits
	.sectionflags	@""
	.align	4
.nv.constant0._ZN4Mila3Dnn7Compute4Cuda19convert_copy_kernelIfiEEvPKT_PT0_m:
	.zero		920


//--------------------- .nv.constant0._ZN4Mila3Dnn7Compute4Cuda19convert_copy_kernelI13__nv_bfloat166__halfEEvPKT_PT0_m --------------------------
	.section	.nv.constant0._ZN4Mila3Dnn7Compute4Cuda19convert_copy_kernelI13__nv_bfloat166__halfEEvPKT_PT0_m,"a",@progbits
	.sectionflags	@""
	.align	4
.nv.constant0._ZN4Mila3Dnn7Compute4Cuda19convert_copy_kernelI13__nv_bfloat166__halfEEvPKT_PT0_m:
	.zero		920


//--------------------- .nv.constant0._ZN4Mila3Dnn7Compute4Cuda19convert_copy_kernelI6__half13__nv_bfloat16EEvPKT_PT0_m --------------------------
	.section	.nv.constant0._ZN4Mila3Dnn7Compute4Cuda19convert_copy_kernelI6__half13__nv_bfloat16EEvPKT_PT0_m,"a",@progbits
	.sectionflags	@""
	.align	4
.nv.constant0._ZN4Mila3Dnn7Compute4Cuda19convert_copy_kernelI6__half13__nv_bfloat16EEvPKT_PT0_m:
	.zero		920


//--------------------- .nv.constant0._ZN4Mila3Dnn7Compute4Cuda19convert_copy_kernelI13__nv_bfloat16fEEvPKT_PT0_m --------------------------
	.section	.nv.constant0._ZN4Mila3Dnn7Compute4Cuda19convert_copy_kernelI13__nv_bfloat16fEEvPKT_PT0_m,"a",@progbits
	.sectionflags	@""
	.align	4
.nv.constant0._ZN4Mila3Dnn7Compute4Cuda19convert_copy_kernelI13__nv_bfloat16fEEvPKT_PT0_m:
	.zero		920


//--------------------- .nv.constant0._ZN4Mila3Dnn7Compute4Cuda19convert_copy_kernelIf13__nv_bfloat16EEvPKT_PT0_m --------------------------
	.section	.nv.constant0._ZN4Mila3Dnn7Compute4Cuda19convert_copy_kernelIf13__nv_bfloat16EEvPKT_PT0_m,"a",@progbits
	.sectionflags	@""
	.align	4
.nv.constant0._ZN4Mila3Dnn7Compute4Cuda19convert_copy_kernelIf13__nv_bfloat16EEvPKT_PT0_m:
	.zero		920


//--------------------- .nv.constant0._ZN4Mila3Dnn7Compute4Cuda19convert_copy_kernelI6__halffEEvPKT_PT0_m --------------------------
	.section	.nv.constant0._ZN4Mila3Dnn7Compute4Cuda19convert_copy_kernelI6__halffEEvPKT_PT0_m,"a",@progbits
	.sectionflags	@""
	.align	4
.nv.constant0._ZN4Mila3Dnn7Compute4Cuda19convert_copy_kernelI6__halffEEvPKT_PT0_m:
	.zero		920


//--------------------- .nv.constant0._ZN4Mila3Dnn7Compute4Cuda19convert_copy_kernelIf6__halfEEvPKT_PT0_m --------------------------
	.section	.nv.constant0._ZN4Mila3Dnn7Compute4Cuda19convert_copy_kernelIf6__halfEEvPKT_PT0_m,"a",@progbits
	.sectionflags	@""
	.align	4
.nv.constant0._ZN4Mila3Dnn7Compute4Cuda19convert_copy_kernelIf6__halfEEvPKT_PT0_m:
	.zero		920


//--------------------- SYMBOLS --------------------------

	.type		.nv.reservedSmem.offset0,@object
	.size		.nv.reservedSmem.offset0,0x4
